//
// Generated by NVIDIA NVVM Compiler
//
// Compiler Build ID: CL-36424714
// Cuda compilation tools, release 13.0, V13.0.88
// Based on NVVM 20.0.0
//

.version 9.0
.target sm_100
.address_size 64

	// .globl	_Z15gelu_f32_kernelPfS_i

.visible .entry _Z15gelu_f32_kernelPfS_i(
	.param .u64 .ptr .align 1 _Z15gelu_f32_kernelPfS_i_param_0,
	.param .u64 .ptr .align 1 _Z15gelu_f32_kernelPfS_i_param_1,
	.param .u32 _Z15gelu_f32_kernelPfS_i_param_2
)
{
	.reg .pred 	%p<4>;
	.reg .b32 	%r<9>;
	.reg .b32 	%f<13>;
	.reg .b64 	%rd<9>;
	.reg .b64 	%fd<51>;

	ld.param.u64 	%rd1, [_Z15gelu_f32_kernelPfS_i_param_0];
	ld.param.u64 	%rd2, [_Z15gelu_f32_kernelPfS_i_param_1];
	ld.param.u32 	%r3, [_Z15gelu_f32_kernelPfS_i_param_2];
	mov.u32 	%r4, %ctaid.x;
	mov.u32 	%r5, %ntid.x;
	mov.u32 	%r6, %tid.x;
	mad.lo.s32 	%r1, %r4, %r5, %r6;
	setp.ge.s32 	%p1, %r1, %r3;
	@%p1 bra 	$L__BB0_5;
	cvta.to.global.u64 	%rd3, %rd1;
	mul.wide.s32 	%rd4, %r1, 4;
	add.s64 	%rd5, %rd3, %rd4;
	ld.global.f32 	%f2, [%rd5];
	max.f32 	%f3, %f2, 0fC2B0C0A5;
	min.f32 	%f4, %f3, 0f42B0C0A5;
	mul.f32 	%f1, %f4, 0f3F000000;
	mul.f32 	%f5, %f4, 0f3D372713;
	mul.f32 	%f6, %f4, %f5;
	fma.rn.f32 	%f7, %f4, %f6, %f4;
	cvt.f64.f32 	%fd6, %f7;
	mul.f64 	%fd1, %fd6, 0d3FE9884533D43651;
	{
	.reg .b32 %temp; 
	mov.b64 	{%temp, %r7}, %fd1;
	}
	and.b32  	%r2, %r7, 2147483647;
	{
	.reg .b32 %temp; 
	mov.b64 	{%r8, %temp}, %fd1;
	}
	mov.b64 	%fd2, {%r8, %r2};
	setp.ltu.f64 	%p2, %fd2, 0d3FE4F92224DD2F1A;
	@%p2 bra 	$L__BB0_3;
	add.f64 	%fd7, %fd2, %fd2;
	cvt.rn.f32.f64 	%f8, %fd7;
	mul.f32 	%f9, %f8, 0f3FB8AA3B;
	cvt.rni.f32.f32 	%f10, %f9;
	cvt.f64.f32 	%fd8, %f10;
	fma.rn.f64 	%fd9, %fd8, 0dBFE62E42FEFA39EF, %fd7;
	fma.rn.f64 	%fd10, %fd9, 0d3E5AE904A4741B81, 0d3E928A27F89B6999;
	fma.rn.f64 	%fd11, %fd10, %fd9, 0d3EC71DE715FF7E07;
	fma.rn.f64 	%fd12, %fd11, %fd9, 0d3EFA019A6B0AC45A;
	fma.rn.f64 	%fd13, %fd12, %fd9, 0d3F2A01A017EED94F;
	fma.rn.f64 	%fd14, %fd13, %fd9, 0d3F56C16C17F2A71B;
	fma.rn.f64 	%fd15, %fd14, %fd9, 0d3F811111111173C4;
	fma.rn.f64 	%fd16, %fd15, %fd9, 0d3FA555555555211A;
	fma.rn.f64 	%fd17, %fd16, %fd9, 0d3FC5555555555540;
	fma.rn.f64 	%fd18, %fd17, %fd9, 0d3FE0000000000005;
	mul.f64 	%fd19, %fd9, %fd18;
	fma.rn.f64 	%fd20, %fd19, %fd9, %fd9;
	ex2.approx.ftz.f32 	%f11, %f10;
	cvt.f64.f32 	%fd21, %f11;
	mov.f64 	%fd22, 0d3FF0000000000000;
	sub.f64 	%fd23, %fd22, %fd21;
	neg.f64 	%fd24, %fd20;
	fma.rn.f64 	%fd25, %fd24, %fd21, %fd23;
	mov.f64 	%fd26, 0d4000000000000000;
	sub.f64 	%fd27, %fd26, %fd25;
	rcp.approx.ftz.f64 	%fd28, %fd27;
	neg.f64 	%fd29, %fd27;
	fma.rn.f64 	%fd30, %fd29, %fd28, 0d3FF0000000000000;
	fma.rn.f64 	%fd31, %fd30, %fd30, %fd30;
	fma.rn.f64 	%fd32, %fd31, %fd28, %fd28;
	fma.rn.f64 	%fd33, %fd32, 0dC000000000000000, 0d3FF0000000000000;
	setp.gt.u32 	%p3, %r2, 1077088193;
	selp.f64 	%fd34, 0d3FF0000000000000, %fd33, %p3;
	copysign.f64 	%fd50, %fd1, %fd34;
	bra.uni 	$L__BB0_4;
$L__BB0_3:
	mul.f64 	%fd35, %fd1, %fd1;
	fma.rn.f64 	%fd36, %fd35, 0dBEF0BC46E2F5E964, 0d3F14359F420AFC3D;
	fma.rn.f64 	%fd37, %fd36, %fd35, 0dBF2DF9F0728C5D84;
	fma.rn.f64 	%fd38, %fd37, %fd35, 0d3F4337D1CEC4F033;
	fma.rn.f64 	%fd39, %fd38, %fd35, 0dBF57D6E9674335B3;
	fma.rn.f64 	%fd40, %fd39, %fd35, 0d3F6D6D000D7AAD3D;
	fma.rn.f64 	%fd41, %fd40, %fd35, 0dBF8226E1F3CF1EF5;
	fma.rn.f64 	%fd42, %fd41, %fd35, 0d3F9664F47EC0C8CF;
	fma.rn.f64 	%fd43, %fd42, %fd35, 0dBFABA1BA1B80AB40;
	fma.rn.f64 	%fd44, %fd43, %fd35, 0d3FC111111110FA4A;
	fma.rn.f64 	%fd45, %fd44, %fd35, 0dBFD5555555555550;
	fma.rn.f64 	%fd46, %fd45, %fd35, 0d0000000000000000;
	fma.rn.f64 	%fd50, %fd46, %fd1, %fd1;
$L__BB0_4:
	add.f64 	%fd47, %fd50, 0d3FF0000000000000;
	cvt.f64.f32 	%fd48, %f1;
	mul.f64 	%fd49, %fd47, %fd48;
	cvt.rn.f32.f64 	%f12, %fd49;
	cvta.to.global.u64 	%rd6, %rd2;
	add.s64 	%rd8, %rd6, %rd4;
	st.global.f32 	[%rd8], %f12;
$L__BB0_5:
	ret;

}
	// .globl	_Z17gelu_f32x4_kernelPfS_i
.visible .entry _Z17gelu_f32x4_kernelPfS_i(
	.param .u64 .ptr .align 1 _Z17gelu_f32x4_kernelPfS_i_param_0,
	.param .u64 .ptr .align 1 _Z17gelu_f32x4_kernelPfS_i_param_1,
	.param .u32 _Z17gelu_f32x4_kernelPfS_i_param_2
)
{
	.reg .pred 	%p<10>;
	.reg .b32 	%r<19>;
	.reg .b32 	%f<49>;
	.reg .b64 	%rd<9>;
	.reg .b64 	%fd<201>;

	ld.param.u64 	%rd1, [_Z17gelu_f32x4_kernelPfS_i_param_0];
	ld.param.u64 	%rd2, [_Z17gelu_f32x4_kernelPfS_i_param_1];
	ld.param.u32 	%r6, [_Z17gelu_f32x4_kernelPfS_i_param_2];
	mov.u32 	%r7, %ctaid.x;
	mov.u32 	%r8, %ntid.x;
	mov.u32 	%r9, %tid.x;
	mad.lo.s32 	%r10, %r7, %r8, %r9;
	shl.b32 	%r1, %r10, 2;
	setp.ge.s32 	%p1, %r1, %r6;
	@%p1 bra 	$L__BB1_14;
	cvta.to.global.u64 	%rd3, %rd1;
	mul.wide.s32 	%rd4, %r1, 4;
	add.s64 	%rd5, %rd3, %rd4;
	ld.global.v4.f32 	{%f11, %f12, %f13, %f14}, [%rd5];
	max.f32 	%f15, %f11, 0fC2B0C0A5;
	min.f32 	%f16, %f15, 0f42B0C0A5;
	max.f32 	%f17, %f12, 0fC2B0C0A5;
	min.f32 	%f1, %f17, 0f42B0C0A5;
	max.f32 	%f18, %f13, 0f42B0C0A5;
	min.f32 	%f2, %f18, 0f42B0C0A5;
	max.f32 	%f19, %f14, 0fC2B0C0A5;
	min.f32 	%f3, %f19, 0f42B0C0A5;
	mul.f32 	%f4, %f16, 0f3F000000;
	mul.f32 	%f20, %f16, 0f3D372713;
	mul.f32 	%f21, %f16, %f20;
	fma.rn.f32 	%f22, %f16, %f21, %f16;
	cvt.f64.f32 	%fd21, %f22;
	mul.f64 	%fd1, %fd21, 0d3FE9884533D43651;
	{
	.reg .b32 %temp; 
	mov.b64 	{%temp, %r11}, %fd1;
	}
	and.b32  	%r2, %r11, 2147483647;
	{
	.reg .b32 %temp; 
	mov.b64 	{%r12, %temp}, %fd1;
	}
	mov.b64 	%fd2, {%r12, %r2};
	setp.ltu.f64 	%p2, %fd2, 0d3FE4F92224DD2F1A;
	@%p2 bra 	$L__BB1_3;
	add.f64 	%fd22, %fd2, %fd2;
	cvt.rn.f32.f64 	%f23, %fd22;
	mul.f32 	%f24, %f23, 0f3FB8AA3B;
	cvt.rni.f32.f32 	%f25, %f24;
	cvt.f64.f32 	%fd23, %f25;
	fma.rn.f64 	%fd24, %fd23, 0dBFE62E42FEFA39EF, %fd22;
	fma.rn.f64 	%fd25, %fd24, 0d3E5AE904A4741B81, 0d3E928A27F89B6999;
	fma.rn.f64 	%fd26, %fd25, %fd24, 0d3EC71DE715FF7E07;
	fma.rn.f64 	%fd27, %fd26, %fd24, 0d3EFA019A6B0AC45A;
	fma.rn.f64 	%fd28, %fd27, %fd24, 0d3F2A01A017EED94F;
	fma.rn.f64 	%fd29, %fd28, %fd24, 0d3F56C16C17F2A71B;
	fma.rn.f64 	%fd30, %fd29, %fd24, 0d3F811111111173C4;
	fma.rn.f64 	%fd31, %fd30, %fd24, 0d3FA555555555211A;
	fma.rn.f64 	%fd32, %fd31, %fd24, 0d3FC5555555555540;
	fma.rn.f64 	%fd33, %fd32, %fd24, 0d3FE0000000000005;
	mul.f64 	%fd34, %fd24, %fd33;
	fma.rn.f64 	%fd35, %fd34, %fd24, %fd24;
	ex2.approx.ftz.f32 	%f26, %f25;
	cvt.f64.f32 	%fd36, %f26;
	mov.f64 	%fd37, 0d3FF0000000000000;
	sub.f64 	%fd38, %fd37, %fd36;
	neg.f64 	%fd39, %fd35;
	fma.rn.f64 	%fd40, %fd39, %fd36, %fd38;
	mov.f64 	%fd41, 0d4000000000000000;
	sub.f64 	%fd42, %fd41, %fd40;
	rcp.approx.ftz.f64 	%fd43, %fd42;
	neg.f64 	%fd44, %fd42;
	fma.rn.f64 	%fd45, %fd44, %fd43, 0d3FF0000000000000;
	fma.rn.f64 	%fd46, %fd45, %fd45, %fd45;
	fma.rn.f64 	%fd47, %fd46, %fd43, %fd43;
	fma.rn.f64 	%fd48, %fd47, 0dC000000000000000, 0d3FF0000000000000;
	setp.gt.u32 	%p3, %r2, 1077088193;
	selp.f64 	%fd49, 0d3FF0000000000000, %fd48, %p3;
	copysign.f64 	%fd197, %fd1, %fd49;
	bra.uni 	$L__BB1_4;
$L__BB1_3:
	mul.f64 	%fd50, %fd1, %fd1;
	fma.rn.f64 	%fd51, %fd50, 0dBEF0BC46E2F5E964, 0d3F14359F420AFC3D;
	fma.rn.f64 	%fd52, %fd51, %fd50, 0dBF2DF9F0728C5D84;
	fma.rn.f64 	%fd53, %fd52, %fd50, 0d3F4337D1CEC4F033;
	fma.rn.f64 	%fd54, %fd53, %fd50, 0dBF57D6E9674335B3;
	fma.rn.f64 	%fd55, %fd54, %fd50, 0d3F6D6D000D7AAD3D;
	fma.rn.f64 	%fd56, %fd55, %fd50, 0dBF8226E1F3CF1EF5;
	fma.rn.f64 	%fd57, %fd56, %fd50, 0d3F9664F47EC0C8CF;
	fma.rn.f64 	%fd58, %fd57, %fd50, 0dBFABA1BA1B80AB40;
	fma.rn.f64 	%fd59, %fd58, %fd50, 0d3FC111111110FA4A;
	fma.rn.f64 	%fd60, %fd59, %fd50, 0dBFD5555555555550;
	fma.rn.f64 	%fd61, %fd60, %fd50, 0d0000000000000000;
	fma.rn.f64 	%fd197, %fd61, %fd1, %fd1;
$L__BB1_4:
	add.f64 	%fd62, %fd197, 0d3FF0000000000000;
	cvt.f64.f32 	%fd63, %f4;
	mul.f64 	%fd64, %fd62, %fd63;
	cvt.rn.f32.f64 	%f5, %fd64;
	mul.f32 	%f6, %f1, 0f3F000000;
	mul.f32 	%f27, %f1, 0f3D372713;
	mul.f32 	%f28, %f1, %f27;
	fma.rn.f32 	%f29, %f1, %f28, %f1;
	cvt.f64.f32 	%fd65, %f29;
	mul.f64 	%fd6, %fd65, 0d3FE9884533D43651;
	{
	.reg .b32 %temp; 
	mov.b64 	{%temp, %r13}, %fd6;
	}
	and.b32  	%r3, %r13, 2147483647;
	{
	.reg .b32 %temp; 
	mov.b64 	{%r14, %temp}, %fd6;
	}
	mov.b64 	%fd7, {%r14, %r3};
	setp.ltu.f64 	%p4, %fd7, 0d3FE4F92224DD2F1A;
	@%p4 bra 	$L__BB1_6;
	add.f64 	%fd66, %fd7, %fd7;
	cvt.rn.f32.f64 	%f30, %fd66;
	mul.f32 	%f31, %f30, 0f3FB8AA3B;
	cvt.rni.f32.f32 	%f32, %f31;
	cvt.f64.f32 	%fd67, %f32;
	fma.rn.f64 	%fd68, %fd67, 0dBFE62E42FEFA39EF, %fd66;
	fma.rn.f64 	%fd69, %fd68, 0d3E5AE904A4741B81, 0d3E928A27F89B6999;
	fma.rn.f64 	%fd70, %fd69, %fd68, 0d3EC71DE715FF7E07;
	fma.rn.f64 	%fd71, %fd70, %fd68, 0d3EFA019A6B0AC45A;
	fma.rn.f64 	%fd72, %fd71, %fd68, 0d3F2A01A017EED94F;
	fma.rn.f64 	%fd73, %fd72, %fd68, 0d3F56C16C17F2A71B;
	fma.rn.f64 	%fd74, %fd73, %fd68, 0d3F811111111173C4;
	fma.rn.f64 	%fd75, %fd74, %fd68, 0d3FA555555555211A;
	fma.rn.f64 	%fd76, %fd75, %fd68, 0d3FC5555555555540;
	fma.rn.f64 	%fd77, %fd76, %fd68, 0d3FE0000000000005;
	mul.f64 	%fd78, %fd68, %fd77;
	fma.rn.f64 	%fd79, %fd78, %fd68, %fd68;
	ex2.approx.ftz.f32 	%f33, %f32;
	cvt.f64.f32 	%fd80, %f33;
	mov.f64 	%fd81, 0d3FF0000000000000;
	sub.f64 	%fd82, %fd81, %fd80;
	neg.f64 	%fd83, %fd79;
	fma.rn.f64 	%fd84, %fd83, %fd80, %fd82;
	mov.f64 	%fd85, 0d4000000000000000;
	sub.f64 	%fd86, %fd85, %fd84;
	rcp.approx.ftz.f64 	%fd87, %fd86;
	neg.f64 	%fd88, %fd86;
	fma.rn.f64 	%fd89, %fd88, %fd87, 0d3FF0000000000000;
	fma.rn.f64 	%fd90, %fd89, %fd89, %fd89;
	fma.rn.f64 	%fd91, %fd90, %fd87, %fd87;
	fma.rn.f64 	%fd92, %fd91, 0dC000000000000000, 0d3FF0000000000000;
	setp.gt.u32 	%p5, %r3, 1077088193;
	selp.f64 	%fd93, 0d3FF0000000000000, %fd92, %p5;
	copysign.f64 	%fd198, %fd6, %fd93;
	bra.uni 	$L__BB1_7;
$L__BB1_6:
	mul.f64 	%fd94, %fd6, %fd6;
	fma.rn.f64 	%fd95, %fd94, 0dBEF0BC46E2F5E964, 0d3F14359F420AFC3D;
	fma.rn.f64 	%fd96, %fd95, %fd94, 0dBF2DF9F0728C5D84;
	fma.rn.f64 	%fd97, %fd96, %fd94, 0d3F4337D1CEC4F033;
	fma.rn.f64 	%fd98, %fd97, %fd94, 0dBF57D6E9674335B3;
	fma.rn.f64 	%fd99, %fd98, %fd94, 0d3F6D6D000D7AAD3D;
	fma.rn.f64 	%fd100, %fd99, %fd94, 0dBF8226E1F3CF1EF5;
	fma.rn.f64 	%fd101, %fd100, %fd94, 0d3F9664F47EC0C8CF;
	fma.rn.f64 	%fd102, %fd101, %fd94, 0dBFABA1BA1B80AB40;
	fma.rn.f64 	%fd103, %fd102, %fd94, 0d3FC111111110FA4A;
	fma.rn.f64 	%fd104, %fd103, %fd94, 0dBFD5555555555550;
	fma.rn.f64 	%fd105, %fd104, %fd94, 0d0000000000000000;
	fma.rn.f64 	%fd198, %fd105, %fd6, %fd6;
$L__BB1_7:
	add.f64 	%fd106, %fd198, 0d3FF0000000000000;
	cvt.f64.f32 	%fd107, %f6;
	mul.f64 	%fd108, %fd106, %fd107;
	cvt.rn.f32.f64 	%f7, %fd108;
	mul.f32 	%f8, %f2, 0f3F000000;
	mul.f32 	%f34, %f2, 0f3D372713;
	mul.f32 	%f35, %f2, %f34;
	fma.rn.f32 	%f36, %f2, %f35, %f2;
	cvt.f64.f32 	%fd109, %f36;
	mul.f64 	%fd11, %fd109, 0d3FE9884533D43651;
	{
	.reg .b32 %temp; 
	mov.b64 	{%temp, %r15}, %fd11;
	}
	and.b32  	%r4, %r15, 2147483647;
	{
	.reg .b32 %temp; 
	mov.b64 	{%r16, %temp}, %fd11;
	}
	mov.b64 	%fd12, {%r16, %r4};
	setp.ltu.f64 	%p6, %fd12, 0d3FE4F92224DD2F1A;
	@%p6 bra 	$L__BB1_9;
	add.f64 	%fd110, %fd12, %fd12;
	cvt.rn.f32.f64 	%f37, %fd110;
	mul.f32 	%f38, %f37, 0f3FB8AA3B;
	cvt.rni.f32.f32 	%f39, %f38;
	cvt.f64.f32 	%fd111, %f39;
	fma.rn.f64 	%fd112, %fd111, 0dBFE62E42FEFA39EF, %fd110;
	fma.rn.f64 	%fd113, %fd112, 0d3E5AE904A4741B81, 0d3E928A27F89B6999;
	fma.rn.f64 	%fd114, %fd113, %fd112, 0d3EC71DE715FF7E07;
	fma.rn.f64 	%fd115, %fd114, %fd112, 0d3EFA019A6B0AC45A;
	fma.rn.f64 	%fd116, %fd115, %fd112, 0d3F2A01A017EED94F;
	fma.rn.f64 	%fd117, %fd116, %fd112, 0d3F56C16C17F2A71B;
	fma.rn.f64 	%fd118, %fd117, %fd112, 0d3F811111111173C4;
	fma.rn.f64 	%fd119, %fd118, %fd112, 0d3FA555555555211A;
	fma.rn.f64 	%fd120, %fd119, %fd112, 0d3FC5555555555540;
	fma.rn.f64 	%fd121, %fd120, %fd112, 0d3FE0000000000005;
	mul.f64 	%fd122, %fd112, %fd121;
	fma.rn.f64 	%fd123, %fd122, %fd112, %fd112;
	ex2.approx.ftz.f32 	%f40, %f39;
	cvt.f64.f32 	%fd124, %f40;
	mov.f64 	%fd125, 0d3FF0000000000000;
	sub.f64 	%fd126, %fd125, %fd124;
	neg.f64 	%fd127, %fd123;
	fma.rn.f64 	%fd128, %fd127, %fd124, %fd126;
	mov.f64 	%fd129, 0d4000000000000000;
	sub.f64 	%fd130, %fd129, %fd128;
	rcp.approx.ftz.f64 	%fd131, %fd130;
	neg.f64 	%fd132, %fd130;
	fma.rn.f64 	%fd133, %fd132, %fd131, 0d3FF0000000000000;
	fma.rn.f64 	%fd134, %fd133, %fd133, %fd133;
	fma.rn.f64 	%fd135, %fd134, %fd131, %fd131;
	fma.rn.f64 	%fd136, %fd135, 0dC000000000000000, 0d3FF0000000000000;
	setp.gt.u32 	%p7, %r4, 1077088193;
	selp.f64 	%fd137, 0d3FF0000000000000, %fd136, %p7;
	copysign.f64 	%fd199, %fd11, %fd137;
	bra.uni 	$L__BB1_10;
$L__BB1_9:
	mul.f64 	%fd138, %fd11, %fd11;
	fma.rn.f64 	%fd139, %fd138, 0dBEF0BC46E2F5E964, 0d3F14359F420AFC3D;
	fma.rn.f64 	%fd140, %fd139, %fd138, 0dBF2DF9F0728C5D84;
	fma.rn.f64 	%fd141, %fd140, %fd138, 0d3F4337D1CEC4F033;
	fma.rn.f64 	%fd142, %fd141, %fd138, 0dBF57D6E9674335B3;
	fma.rn.f64 	%fd143, %fd142, %fd138, 0d3F6D6D000D7AAD3D;
	fma.rn.f64 	%fd144, %fd143, %fd138, 0dBF8226E1F3CF1EF5;
	fma.rn.f64 	%fd145, %fd144, %fd138, 0d3F9664F47EC0C8CF;
	fma.rn.f64 	%fd146, %fd145, %fd138, 0dBFABA1BA1B80AB40;
	fma.rn.f64 	%fd147, %fd146, %fd138, 0d3FC111111110FA4A;
	fma.rn.f64 	%fd148, %fd147, %fd138, 0dBFD5555555555550;
	fma.rn.f64 	%fd149, %fd148, %fd138, 0d0000000000000000;
	fma.rn.f64 	%fd199, %fd149, %fd11, %fd11;
$L__BB1_10:
	add.f64 	%fd150, %fd199, 0d3FF0000000000000;
	cvt.f64.f32 	%fd151, %f8;
	mul.f64 	%fd152, %fd150, %fd151;
	cvt.rn.f32.f64 	%f9, %fd152;
	mul.f32 	%f10, %f3, 0f3F000000;
	mul.f32 	%f41, %f3, 0f3D372713;
	mul.f32 	%f42, %f3, %f41;
	fma.rn.f32 	%f43, %f3, %f42, %f3;
	cvt.f64.f32 	%fd153, %f43;
	mul.f64 	%fd16, %fd153, 0d3FE9884533D43651;
	{
	.reg .b32 %temp; 
	mov.b64 	{%temp, %r17}, %fd16;
	}
	and.b32  	%r5, %r17, 2147483647;
	{
	.reg .b32 %temp; 
	mov.b64 	{%r18, %temp}, %fd16;
	}
	mov.b64 	%fd17, {%r18, %r5};
	setp.ltu.f64 	%p8, %fd17, 0d3FE4F92224DD2F1A;
	@%p8 bra 	$L__BB1_12;
	add.f64 	%fd154, %fd17, %fd17;
	cvt.rn.f32.f64 	%f44, %fd154;
	mul.f32 	%f45, %f44, 0f3FB8AA3B;
	cvt.rni.f32.f32 	%f46, %f45;
	cvt.f64.f32 	%fd155, %f46;
	fma.rn.f64 	%fd156, %fd155, 0dBFE62E42FEFA39EF, %fd154;
	fma.rn.f64 	%fd157, %fd156, 0d3E5AE904A4741B81, 0d3E928A27F89B6999;
	fma.rn.f64 	%fd158, %fd157, %fd156, 0d3EC71DE715FF7E07;
	fma.rn.f64 	%fd159, %fd158, %fd156, 0d3EFA019A6B0AC45A;
	fma.rn.f64 	%fd160, %fd159, %fd156, 0d3F2A01A017EED94F;
	fma.rn.f64 	%fd161, %fd160, %fd156, 0d3F56C16C17F2A71B;
	fma.rn.f64 	%fd162, %fd161, %fd156, 0d3F811111111173C4;
	fma.rn.f64 	%fd163, %fd162, %fd156, 0d3FA555555555211A;
	fma.rn.f64 	%fd164, %fd163, %fd156, 0d3FC5555555555540;
	fma.rn.f64 	%fd165, %fd164, %fd156, 0d3FE0000000000005;
	mul.f64 	%fd166, %fd156, %fd165;
	fma.rn.f64 	%fd167, %fd166, %fd156, %fd156;
	ex2.approx.ftz.f32 	%f47, %f46;
	cvt.f64.f32 	%fd168, %f47;
	mov.f64 	%fd169, 0d3FF0000000000000;
	sub.f64 	%fd170, %fd169, %fd168;
	neg.f64 	%fd171, %fd167;
	fma.rn.f64 	%fd172, %fd171, %fd168, %fd170;
	mov.f64 	%fd173, 0d4000000000000000;
	sub.f64 	%fd174, %fd173, %fd172;
	rcp.approx.ftz.f64 	%fd175, %fd174;
	neg.f64 	%fd176, %fd174;
	fma.rn.f64 	%fd177, %fd176, %fd175, 0d3FF0000000000000;
	fma.rn.f64 	%fd178, %fd177, %fd177, %fd177;
	fma.rn.f64 	%fd179, %fd178, %fd175, %fd175;
	fma.rn.f64 	%fd180, %fd179, 0dC000000000000000, 0d3FF0000000000000;
	setp.gt.u32 	%p9, %r5, 1077088193;
	selp.f64 	%fd181, 0d3FF0000000000000, %fd180, %p9;
	copysign.f64 	%fd200, %fd16, %fd181;
	bra.uni 	$L__BB1_13;
$L__BB1_12:
	mul.f64 	%fd182, %fd16, %fd16;
	fma.rn.f64 	%fd183, %fd182, 0dBEF0BC46E2F5E964, 0d3F14359F420AFC3D;
	fma.rn.f64 	%fd184, %fd183, %fd182, 0dBF2DF9F0728C5D84;
	fma.rn.f64 	%fd185, %fd184, %fd182, 0d3F4337D1CEC4F033;
	fma.rn.f64 	%fd186, %fd185, %fd182, 0dBF57D6E9674335B3;
	fma.rn.f64 	%fd187, %fd186, %fd182, 0d3F6D6D000D7AAD3D;
	fma.rn.f64 	%fd188, %fd187, %fd182, 0dBF8226E1F3CF1EF5;
	fma.rn.f64 	%fd189, %fd188, %fd182, 0d3F9664F47EC0C8CF;
	fma.rn.f64 	%fd190, %fd189, %fd182, 0dBFABA1BA1B80AB40;
	fma.rn.f64 	%fd191, %fd190, %fd182, 0d3FC111111110FA4A;
	fma.rn.f64 	%fd192, %fd191, %fd182, 0dBFD5555555555550;
	fma.rn.f64 	%fd193, %fd192, %fd182, 0d0000000000000000;
	fma.rn.f64 	%fd200, %fd193, %fd16, %fd16;
$L__BB1_13:
	add.f64 	%fd194, %fd200, 0d3FF0000000000000;
	cvt.f64.f32 	%fd195, %f10;
	mul.f64 	%fd196, %fd194, %fd195;
	cvt.rn.f32.f64 	%f48, %fd196;
	cvta.to.global.u64 	%rd6, %rd2;
	add.s64 	%rd8, %rd6, %rd4;
	st.global.v4.f32 	[%rd8], {%f5, %f7, %f9, %f48};
$L__BB1_14:
	ret;

}
	// .globl	_Z16gelu_fp16_kernelP6__halfS0_i
.visible .entry _Z16gelu_fp16_kernelP6__halfS0_i(
	.param .u64 .ptr .align 1 _Z16gelu_fp16_kernelP6__halfS0_i_param_0,
	.param .u64 .ptr .align 1 _Z16gelu_fp16_kernelP6__halfS0_i_param_1,
	.param .u32 _Z16gelu_fp16_kernelP6__halfS0_i_param_2
)
{
	.reg .pred 	%p<4>;
	.reg .b16 	%rs<76>;
	.reg .b32 	%r<6>;
	.reg .b32 	%f<22>;
	.reg .b64 	%rd<9>;

	ld.param.u64 	%rd1, [_Z16gelu_fp16_kernelP6__halfS0_i_param_0];
	ld.param.u64 	%rd2, [_Z16gelu_fp16_kernelP6__halfS0_i_param_1];
	ld.param.u32 	%r2, [_Z16gelu_fp16_kernelP6__halfS0_i_param_2];
	mov.u32 	%r3, %ctaid.x;
	mov.u32 	%r4, %ntid.x;
	mov.u32 	%r5, %tid.x;
	mad.lo.s32 	%r1, %r3, %r4, %r5;
	setp.ge.s32 	%p1, %r1, %r2;
	@%p1 bra 	$L__BB2_5;
	cvta.to.global.u64 	%rd3, %rd1;
	mul.wide.s32 	%rd4, %r1, 2;
	add.s64 	%rd5, %rd3, %rd4;
	ld.global.u16 	%rs9, [%rd5];
	mov.f32 	%f5, 0fC11B43D5;
	// begin inline asm
	{  cvt.rn.f16.f32 %rs7, %f5;}

	// end inline asm
	// begin inline asm
	{max.f16 %rs8,%rs9,%rs7;
}
	// end inline asm
	mov.f32 	%f6, 0f41317018;
	// begin inline asm
	{  cvt.rn.f16.f32 %rs11, %f6;}

	// end inline asm
	// begin inline asm
	{min.f16 %rs12,%rs8,%rs11;
}
	// end inline asm
	// begin inline asm
	{mul.f16 %rs15,%rs12,%rs12;
}
	// end inline asm
	// begin inline asm
	{mul.f16 %rs18,%rs15,%rs12;
}
	// end inline asm
	mov.f32 	%f7, 0f3FB504F3;
	// begin inline asm
	{  cvt.rn.f16.f32 %rs21, %f7;}

	// end inline asm
	mov.f32 	%f8, 0f3F906EBB;
	// begin inline asm
	{  cvt.rn.f16.f32 %rs22, %f8;}

	// end inline asm
	// begin inline asm
	{mul.f16 %rs23,%rs21,%rs22;
}
	// end inline asm
	mov.f32 	%f9, 0f3F000000;
	// begin inline asm
	{  cvt.rn.f16.f32 %rs26, %f9;}

	// end inline asm
	// begin inline asm
	{mul.f16 %rs27,%rs23,%rs26;
}
	// end inline asm
	mov.f32 	%f10, 0f3D372713;
	// begin inline asm
	{  cvt.rn.f16.f32 %rs30, %f10;}

	// end inline asm
	// begin inline asm
	{mul.f16 %rs31,%rs30,%rs18;
}
	// end inline asm
	// begin inline asm
	{add.f16 %rs34,%rs12,%rs31;
}
	// end inline asm
	// begin inline asm
	{mul.f16 %rs37,%rs27,%rs34;
}
	// end inline asm
	// begin inline asm
	{mul.f16 %rs40,%rs26,%rs12;
}
	// end inline asm
	mov.f32 	%f11, 0f3F800000;
	// begin inline asm
	{  cvt.rn.f16.f32 %rs43, %f11;}

	// end inline asm
	mov.f32 	%f12, 0f40000000;
	// begin inline asm
	{  cvt.rn.f16.f32 %rs44, %f12;}

	// end inline asm
	// begin inline asm
	{mul.f16 %rs45,%rs37,%rs44;
}
	// end inline asm
	// begin inline asm
	{.reg.b32         f, C, nZ;       
 .reg.b16         h,r;            
  mov.b16         h,%rs45;           
  cvt.f32.f16     f,h;            
  mov.b32         C, 0x3fb8aa3bU; 
  mov.b32         nZ, 0x80000000U;
  fma.rn.f32      f,f,C,nZ;       
  ex2.approx.ftz.f32  f,f;        
  cvt.rn.f16.f32      r,f;        
{.reg.b16 spc, ulp, p;
  mov.b16 spc,0X1F79U;
  mov.b16 ulp,0x9400U;
  set.eq.f16.f16 p,h, spc;
  fma.rn.f16 r,p,ulp,r;
}
{.reg.b16 spc, ulp, p;
  mov.b16 spc,0X25CFU;
  mov.b16 ulp,0x9400U;
  set.eq.f16.f16 p,h, spc;
  fma.rn.f16 r,p,ulp,r;
}
{.reg.b16 spc, ulp, p;
  mov.b16 spc,0XC13BU;
  mov.b16 ulp,0x0400U;
  set.eq.f16.f16 p,h, spc;
  fma.rn.f16 r,p,ulp,r;
}
{.reg.b16 spc, ulp, p;
  mov.b16 spc,0XC1EFU;
  mov.b16 ulp,0x0200U;
  set.eq.f16.f16 p,h, spc;
  fma.rn.f16 r,p,ulp,r;
}
  mov.b16         %rs48,r;           
}
	// end inline asm
	// begin inline asm
	{sub.f16 %rs50,%rs48,%rs43;
}
	// end inline asm
	// begin inline asm
	{add.f16 %rs53,%rs48,%rs43;
}
	// end inline asm
	// begin inline asm
	{  cvt.f32.f16 %f13, %rs50;}

	// end inline asm
	// begin inline asm
	{  cvt.f32.f16 %f14, %rs53;}

	// end inline asm
	// begin inline asm
	{rcp.approx.ftz.f32 %f15, %f14;
}
	// end inline asm
	mul.f32 	%f17, %f13, %f15;
	// begin inline asm
	{  cvt.rn.f16.f32 %rs75, %f17;}

	// end inline asm
	// begin inline asm
	{abs.f16 %rs59,%rs75;
}
	// end inline asm
	mov.b16 	%rs63, 143;
	// begin inline asm
	{ .reg .pred __$temp3;
  setp.lt.f16  __$temp3, %rs59, %rs63;
  selp.u16 %rs61, 1, 0, __$temp3;}
	// end inline asm
	setp.eq.s16 	%p2, %rs61, 0;
	@%p2 bra 	$L__BB2_4;
	mov.f32 	%f18, 0f00000000;
	// begin inline asm
	{  cvt.rn.f16.f32 %rs64, %f18;}

	// end inline asm
	// begin inline asm
	{ .reg .pred __$temp3;
  setp.lt.f16  __$temp3, %rs64, %rs59;
  selp.u16 %rs65, 1, 0, __$temp3;}
	// end inline asm
	setp.eq.s16 	%p3, %rs65, 0;
	@%p3 bra 	$L__BB2_4;
	neg.f32 	%f20, %f14;
	fma.rn.f32 	%f21, %f20, %f17, %f13;
	fma.rn.f32 	%f19, %f15, %f21, %f17;
	// begin inline asm
	{  cvt.rn.f16.f32 %rs75, %f19;}

	// end inline asm
$L__BB2_4:
	// begin inline asm
	{add.f16 %rs69,%rs43,%rs75;
}
	// end inline asm
	// begin inline asm
	{mul.f16 %rs72,%rs40,%rs69;
}
	// end inline asm
	cvta.to.global.u64 	%rd6, %rd2;
	add.s64 	%rd8, %rd6, %rd4;
	st.global.u16 	[%rd8], %rs72;
$L__BB2_5:
	ret;

}
	// .globl	_Z18gelu_fp16x2_kernelP6__halfS0_i
.visible .entry _Z18gelu_fp16x2_kernelP6__halfS0_i(
	.param .u64 .ptr .align 1 _Z18gelu_fp16x2_kernelP6__halfS0_i_param_0,
	.param .u64 .ptr .align 1 _Z18gelu_fp16x2_kernelP6__halfS0_i_param_1,
	.param .u32 _Z18gelu_fp16x2_kernelP6__halfS0_i_param_2
)
{
	.reg .pred 	%p<6>;
	.reg .b16 	%rs<142>;
	.reg .b32 	%r<8>;
	.reg .b32 	%f<35>;
	.reg .b64 	%rd<9>;

	ld.param.u64 	%rd1, [_Z18gelu_fp16x2_kernelP6__halfS0_i_param_0];
	ld.param.u64 	%rd2, [_Z18gelu_fp16x2_kernelP6__halfS0_i_param_1];
	ld.param.u32 	%r2, [_Z18gelu_fp16x2_kernelP6__halfS0_i_param_2];
	mov.u32 	%r3, %ctaid.x;
	mov.u32 	%r4, %ntid.x;
	mov.u32 	%r5, %tid.x;
	mad.lo.s32 	%r1, %r3, %r4, %r5;
	setp.ge.s32 	%p1, %r1, %r2;
	@%p1 bra 	$L__BB3_8;
	cvta.to.global.u64 	%rd3, %rd1;
	mul.wide.s32 	%rd4, %r1, 2;
	add.s64 	%rd5, %rd3, %rd4;
	ld.global.u32 	%r6, [%rd5];
	mov.b32 	{%rs20, %rs27}, %r6;
	mov.f32 	%f9, 0fC11B43D5;
	// begin inline asm
	{  cvt.rn.f16.f32 %rs18, %f9;}

	// end inline asm
	// begin inline asm
	{max.f16 %rs19,%rs20,%rs18;
}
	// end inline asm
	mov.f32 	%f10, 0f41317018;
	// begin inline asm
	{  cvt.rn.f16.f32 %rs22, %f10;}

	// end inline asm
	// begin inline asm
	{min.f16 %rs23,%rs19,%rs22;
}
	// end inline asm
	// begin inline asm
	{max.f16 %rs26,%rs27,%rs18;
}
	// end inline asm
	// begin inline asm
	{min.f16 %rs29,%rs26,%rs22;
}
	// end inline asm
	// begin inline asm
	{mul.f16 %rs32,%rs23,%rs23;
}
	// end inline asm
	// begin inline asm
	{mul.f16 %rs35,%rs32,%rs23;
}
	// end inline asm
	mov.f32 	%f11, 0f3FB504F3;
	// begin inline asm
	{  cvt.rn.f16.f32 %rs38, %f11;}

	// end inline asm
	mov.f32 	%f12, 0f3F906EBB;
	// begin inline asm
	{  cvt.rn.f16.f32 %rs39, %f12;}

	// end inline asm
	// begin inline asm
	{mul.f16 %rs40,%rs38,%rs39;
}
	// end inline asm
	mov.f32 	%f13, 0f3F000000;
	// begin inline asm
	{  cvt.rn.f16.f32 %rs43, %f13;}

	// end inline asm
	// begin inline asm
	{mul.f16 %rs44,%rs40,%rs43;
}
	// end inline asm
	mov.f32 	%f14, 0f3D372713;
	// begin inline asm
	{  cvt.rn.f16.f32 %rs47, %f14;}

	// end inline asm
	// begin inline asm
	{mul.f16 %rs48,%rs47,%rs35;
}
	// end inline asm
	// begin inline asm
	{add.f16 %rs51,%rs23,%rs48;
}
	// end inline asm
	// begin inline asm
	{mul.f16 %rs54,%rs44,%rs51;
}
	// end inline asm
	// begin inline asm
	{mul.f16 %rs57,%rs43,%rs23;
}
	// end inline asm
	mov.f32 	%f15, 0f3F800000;
	// begin inline asm
	{  cvt.rn.f16.f32 %rs60, %f15;}

	// end inline asm
	mov.f32 	%f16, 0f40000000;
	// begin inline asm
	{  cvt.rn.f16.f32 %rs61, %f16;}

	// end inline asm
	// begin inline asm
	{mul.f16 %rs62,%rs54,%rs61;
}
	// end inline asm
	// begin inline asm
	{.reg.b32         f, C, nZ;       
 .reg.b16         h,r;            
  mov.b16         h,%rs62;           
  cvt.f32.f16     f,h;            
  mov.b32         C, 0x3fb8aa3bU; 
  mov.b32         nZ, 0x80000000U;
  fma.rn.f32      f,f,C,nZ;       
  ex2.approx.ftz.f32  f,f;        
  cvt.rn.f16.f32      r,f;        
{.reg.b16 spc, ulp, p;
  mov.b16 spc,0X1F79U;
  mov.b16 ulp,0x9400U;
  set.eq.f16.f16 p,h, spc;
  fma.rn.f16 r,p,ulp,r;
}
{.reg.b16 spc, ulp, p;
  mov.b16 spc,0X25CFU;
  mov.b16 ulp,0x9400U;
  set.eq.f16.f16 p,h, spc;
  fma.rn.f16 r,p,ulp,r;
}
{.reg.b16 spc, ulp, p;
  mov.b16 spc,0XC13BU;
  mov.b16 ulp,0x0400U;
  set.eq.f16.f16 p,h, spc;
  fma.rn.f16 r,p,ulp,r;
}
{.reg.b16 spc, ulp, p;
  mov.b16 spc,0XC1EFU;
  mov.b16 ulp,0x0200U;
  set.eq.f16.f16 p,h, spc;
  fma.rn.f16 r,p,ulp,r;
}
  mov.b16         %rs65,r;           
}
	// end inline asm
	// begin inline asm
	{sub.f16 %rs67,%rs65,%rs60;
}
	// end inline asm
	// begin inline asm
	{add.f16 %rs70,%rs65,%rs60;
}
	// end inline asm
	// begin inline asm
	{  cvt.f32.f16 %f17, %rs67;}

	// end inline asm
	// begin inline asm
	{  cvt.f32.f16 %f18, %rs70;}

	// end inline asm
	// begin inline asm
	{rcp.approx.ftz.f32 %f19, %f18;
}
	// end inline asm
	mul.f32 	%f21, %f17, %f19;
	// begin inline asm
	{  cvt.rn.f16.f32 %rs140, %f21;}

	// end inline asm
	// begin inline asm
	{abs.f16 %rs76,%rs140;
}
	// end inline asm
	mov.b16 	%rs80, 143;
	// begin inline asm
	{ .reg .pred __$temp3;
  setp.lt.f16  __$temp3, %rs76, %rs80;
  selp.u16 %rs78, 1, 0, __$temp3;}
	// end inline asm
	setp.eq.s16 	%p2, %rs78, 0;
	@%p2 bra 	$L__BB3_4;
	mov.f32 	%f22, 0f00000000;
	// begin inline asm
	{  cvt.rn.f16.f32 %rs81, %f22;}

	// end inline asm
	// begin inline asm
	{ .reg .pred __$temp3;
  setp.lt.f16  __$temp3, %rs81, %rs76;
  selp.u16 %rs82, 1, 0, __$temp3;}
	// end inline asm
	setp.eq.s16 	%p3, %rs82, 0;
	@%p3 bra 	$L__BB3_4;
	neg.f32 	%f24, %f18;
	fma.rn.f32 	%f25, %f24, %f21, %f17;
	fma.rn.f32 	%f23, %f19, %f25, %f21;
	// begin inline asm
	{  cvt.rn.f16.f32 %rs140, %f23;}

	// end inline asm
$L__BB3_4:
	// begin inline asm
	{add.f16 %rs86,%rs60,%rs140;
}
	// end inline asm
	// begin inline asm
	{mul.f16 %rs89,%rs57,%rs86;
}
	// end inline asm
	// begin inline asm
	{mul.f16 %rs92,%rs29,%rs29;
}
	// end inline asm
	// begin inline asm
	{mul.f16 %rs95,%rs92,%rs29;
}
	// end inline asm
	// begin inline asm
	{mul.f16 %rs98,%rs47,%rs95;
}
	// end inline asm
	// begin inline asm
	{add.f16 %rs101,%rs29,%rs98;
}
	// end inline asm
	// begin inline asm
	{mul.f16 %rs104,%rs44,%rs101;
}
	// end inline asm
	// begin inline asm
	{mul.f16 %rs107,%rs43,%rs29;
}
	// end inline asm
	// begin inline asm
	{mul.f16 %rs110,%rs104,%rs61;
}
	// end inline asm
	// begin inline asm
	{.reg.b32         f, C, nZ;       
 .reg.b16         h,r;            
  mov.b16         h,%rs110;           
  cvt.f32.f16     f,h;            
  mov.b32         C, 0x3fb8aa3bU; 
  mov.b32         nZ, 0x80000000U;
  fma.rn.f32      f,f,C,nZ;       
  ex2.approx.ftz.f32  f,f;        
  cvt.rn.f16.f32      r,f;        
{.reg.b16 spc, ulp, p;
  mov.b16 spc,0X1F79U;
  mov.b16 ulp,0x9400U;
  set.eq.f16.f16 p,h, spc;
  fma.rn.f16 r,p,ulp,r;
}
{.reg.b16 spc, ulp, p;
  mov.b16 spc,0X25CFU;
  mov.b16 ulp,0x9400U;
  set.eq.f16.f16 p,h, spc;
  fma.rn.f16 r,p,ulp,r;
}
{.reg.b16 spc, ulp, p;
  mov.b16 spc,0XC13BU;
  mov.b16 ulp,0x0400U;
  set.eq.f16.f16 p,h, spc;
  fma.rn.f16 r,p,ulp,r;
}
{.reg.b16 spc, ulp, p;
  mov.b16 spc,0XC1EFU;
  mov.b16 ulp,0x0200U;
  set.eq.f16.f16 p,h, spc;
  fma.rn.f16 r,p,ulp,r;
}
  mov.b16         %rs113,r;           
}
	// end inline asm
	// begin inline asm
	{sub.f16 %rs115,%rs113,%rs60;
}
	// end inline asm
	// begin inline asm
	{add.f16 %rs118,%rs113,%rs60;
}
	// end inline asm
	// begin inline asm
	{  cvt.f32.f16 %f26, %rs115;}

	// end inline asm
	// begin inline asm
	{  cvt.f32.f16 %f27, %rs118;}

	// end inline asm
	// begin inline asm
	{rcp.approx.ftz.f32 %f28, %f27;
}
	// end inline asm
	mul.f32 	%f30, %f26, %f28;
	// begin inline asm
	{  cvt.rn.f16.f32 %rs141, %f30;}

	// end inline asm
	// begin inline asm
	{abs.f16 %rs124,%rs141;
}
	// end inline asm
	mov.b16 	%rs128, 143;
	// begin inline asm
	{ .reg .pred __$temp3;
  setp.lt.f16  __$temp3, %rs124, %rs128;
  selp.u16 %rs126, 1, 0, __$temp3;}
	// end inline asm
	setp.eq.s16 	%p4, %rs126, 0;
	@%p4 bra 	$L__BB3_7;
	mov.f32 	%f31, 0f00000000;
	// begin inline asm
	{  cvt.rn.f16.f32 %rs129, %f31;}

	// end inline asm
	// begin inline asm
	{ .reg .pred __$temp3;
  setp.lt.f16  __$temp3, %rs129, %rs124;
  selp.u16 %rs130, 1, 0, __$temp3;}
	// end inline asm
	setp.eq.s16 	%p5, %rs130, 0;
	@%p5 bra 	$L__BB3_7;
	neg.f32 	%f33, %f27;
	fma.rn.f32 	%f34, %f33, %f30, %f26;
	fma.rn.f32 	%f32, %f28, %f34, %f30;
	// begin inline asm
	{  cvt.rn.f16.f32 %rs141, %f32;}

	// end inline asm
$L__BB3_7:
	// begin inline asm
	{add.f16 %rs134,%rs60,%rs141;
}
	// end inline asm
	// begin inline asm
	{mul.f16 %rs137,%rs107,%rs134;
}
	// end inline asm
	cvta.to.global.u64 	%rd6, %rd2;
	add.s64 	%rd8, %rd6, %rd4;
	mov.b32 	%r7, {%rs89, %rs137};
	st.global.u32 	[%rd8], %r7;
$L__BB3_8:
	ret;

}
	// .globl	_Z17gelu_f16x8_kernelP6__halfS0_i
.visible .entry _Z17gelu_f16x8_kernelP6__halfS0_i(
	.param .u64 .ptr .align 1 _Z17gelu_f16x8_kernelP6__halfS0_i_param_0,
	.param .u64 .ptr .align 1 _Z17gelu_f16x8_kernelP6__halfS0_i_param_1,
	.param .u32 _Z17gelu_f16x8_kernelP6__halfS0_i_param_2
)
{
	.reg .pred 	%p<21>;
	.reg .b16 	%rs<515>;
	.reg .b32 	%r<18>;
	.reg .b32 	%f<113>;
	.reg .b64 	%rd<9>;

	ld.param.u64 	%rd3, [_Z17gelu_f16x8_kernelP6__halfS0_i_param_0];
	ld.param.u64 	%rd2, [_Z17gelu_f16x8_kernelP6__halfS0_i_param_1];
	ld.param.u32 	%r2, [_Z17gelu_f16x8_kernelP6__halfS0_i_param_2];
	cvta.to.global.u64 	%rd4, %rd3;
	mov.u32 	%r3, %ctaid.x;
	mov.u32 	%r4, %ntid.x;
	mov.u32 	%r5, %tid.x;
	mad.lo.s32 	%r6, %r3, %r4, %r5;
	shl.b32 	%r1, %r6, 3;
	mul.wide.s32 	%rd5, %r1, 2;
	add.s64 	%rd6, %rd4, %rd5;
	ld.global.u32 	%r7, [%rd6];
	mov.b32 	{%rs63, %rs70}, %r7;
	ld.global.u32 	%r8, [%rd6+4];
	mov.b32 	{%rs76, %rs82}, %r8;
	ld.global.u32 	%r9, [%rd6+8];
	mov.b32 	{%rs88, %rs94}, %r9;
	ld.global.u32 	%r10, [%rd6+12];
	mov.b32 	{%rs100, %rs106}, %r10;
	mov.f32 	%f33, 0fC11B43D5;
	// begin inline asm
	{  cvt.rn.f16.f32 %rs61, %f33;}

	// end inline asm
	// begin inline asm
	{max.f16 %rs62,%rs63,%rs61;
}
	// end inline asm
	mov.f32 	%f34, 0f41317018;
	// begin inline asm
	{  cvt.rn.f16.f32 %rs65, %f34;}

	// end inline asm
	// begin inline asm
	{min.f16 %rs66,%rs62,%rs65;
}
	// end inline asm
	// begin inline asm
	{max.f16 %rs69,%rs70,%rs61;
}
	// end inline asm
	// begin inline asm
	{min.f16 %rs72,%rs69,%rs65;
}
	// end inline asm
	// begin inline asm
	{max.f16 %rs75,%rs76,%rs61;
}
	// end inline asm
	// begin inline asm
	{min.f16 %rs78,%rs75,%rs65;
}
	// end inline asm
	// begin inline asm
	{max.f16 %rs81,%rs82,%rs61;
}
	// end inline asm
	// begin inline asm
	{min.f16 %rs84,%rs81,%rs65;
}
	// end inline asm
	// begin inline asm
	{max.f16 %rs87,%rs88,%rs61;
}
	// end inline asm
	// begin inline asm
	{min.f16 %rs90,%rs87,%rs65;
}
	// end inline asm
	// begin inline asm
	{max.f16 %rs93,%rs94,%rs61;
}
	// end inline asm
	// begin inline asm
	{min.f16 %rs96,%rs93,%rs65;
}
	// end inline asm
	// begin inline asm
	{max.f16 %rs99,%rs100,%rs61;
}
	// end inline asm
	// begin inline asm
	{min.f16 %rs102,%rs99,%rs65;
}
	// end inline asm
	// begin inline asm
	{max.f16 %rs105,%rs106,%rs61;
}
	// end inline asm
	// begin inline asm
	{min.f16 %rs108,%rs105,%rs65;
}
	// end inline asm
	// begin inline asm
	{mul.f16 %rs111,%rs66,%rs66;
}
	// end inline asm
	// begin inline asm
	{mul.f16 %rs114,%rs111,%rs66;
}
	// end inline asm
	mov.f32 	%f35, 0f3FB504F3;
	// begin inline asm
	{  cvt.rn.f16.f32 %rs117, %f35;}

	// end inline asm
	mov.f32 	%f36, 0f3F906EBB;
	// begin inline asm
	{  cvt.rn.f16.f32 %rs118, %f36;}

	// end inline asm
	// begin inline asm
	{mul.f16 %rs119,%rs117,%rs118;
}
	// end inline asm
	mov.f32 	%f37, 0f3F000000;
	// begin inline asm
	{  cvt.rn.f16.f32 %rs122, %f37;}

	// end inline asm
	// begin inline asm
	{mul.f16 %rs123,%rs119,%rs122;
}
	// end inline asm
	mov.f32 	%f38, 0f3D372713;
	// begin inline asm
	{  cvt.rn.f16.f32 %rs126, %f38;}

	// end inline asm
	// begin inline asm
	{mul.f16 %rs127,%rs126,%rs114;
}
	// end inline asm
	// begin inline asm
	{add.f16 %rs130,%rs66,%rs127;
}
	// end inline asm
	// begin inline asm
	{mul.f16 %rs133,%rs123,%rs130;
}
	// end inline asm
	// begin inline asm
	{mul.f16 %rs136,%rs122,%rs66;
}
	// end inline asm
	mov.f32 	%f39, 0f3F800000;
	// begin inline asm
	{  cvt.rn.f16.f32 %rs139, %f39;}

	// end inline asm
	mov.f32 	%f40, 0f40000000;
	// begin inline asm
	{  cvt.rn.f16.f32 %rs140, %f40;}

	// end inline asm
	// begin inline asm
	{mul.f16 %rs141,%rs133,%rs140;
}
	// end inline asm
	// begin inline asm
	{.reg.b32         f, C, nZ;       
 .reg.b16         h,r;            
  mov.b16         h,%rs141;           
  cvt.f32.f16     f,h;            
  mov.b32         C, 0x3fb8aa3bU; 
  mov.b32         nZ, 0x80000000U;
  fma.rn.f32      f,f,C,nZ;       
  ex2.approx.ftz.f32  f,f;        
  cvt.rn.f16.f32      r,f;        
{.reg.b16 spc, ulp, p;
  mov.b16 spc,0X1F79U;
  mov.b16 ulp,0x9400U;
  set.eq.f16.f16 p,h, spc;
  fma.rn.f16 r,p,ulp,r;
}
{.reg.b16 spc, ulp, p;
  mov.b16 spc,0X25CFU;
  mov.b16 ulp,0x9400U;
  set.eq.f16.f16 p,h, spc;
  fma.rn.f16 r,p,ulp,r;
}
{.reg.b16 spc, ulp, p;
  mov.b16 spc,0XC13BU;
  mov.b16 ulp,0x0400U;
  set.eq.f16.f16 p,h, spc;
  fma.rn.f16 r,p,ulp,r;
}
{.reg.b16 spc, ulp, p;
  mov.b16 spc,0XC1EFU;
  mov.b16 ulp,0x0200U;
  set.eq.f16.f16 p,h, spc;
  fma.rn.f16 r,p,ulp,r;
}
  mov.b16         %rs144,r;           
}
	// end inline asm
	// begin inline asm
	{sub.f16 %rs146,%rs144,%rs139;
}
	// end inline asm
	// begin inline asm
	{add.f16 %rs149,%rs144,%rs139;
}
	// end inline asm
	// begin inline asm
	{  cvt.f32.f16 %f41, %rs146;}

	// end inline asm
	// begin inline asm
	{  cvt.f32.f16 %f42, %rs149;}

	// end inline asm
	// begin inline asm
	{rcp.approx.ftz.f32 %f43, %f42;
}
	// end inline asm
	mul.f32 	%f45, %f41, %f43;
	// begin inline asm
	{  cvt.rn.f16.f32 %rs507, %f45;}

	// end inline asm
	// begin inline asm
	{abs.f16 %rs155,%rs507;
}
	// end inline asm
	mov.b16 	%rs159, 143;
	// begin inline asm
	{ .reg .pred __$temp3;
  setp.lt.f16  __$temp3, %rs155, %rs159;
  selp.u16 %rs157, 1, 0, __$temp3;}
	// end inline asm
	setp.eq.s16 	%p1, %rs157, 0;
	@%p1 bra 	$L__BB4_3;
	mov.f32 	%f46, 0f00000000;
	// begin inline asm
	{  cvt.rn.f16.f32 %rs160, %f46;}

	// end inline asm
	// begin inline asm
	{ .reg .pred __$temp3;
  setp.lt.f16  __$temp3, %rs160, %rs155;
  selp.u16 %rs161, 1, 0, __$temp3;}
	// end inline asm
	setp.eq.s16 	%p2, %rs161, 0;
	@%p2 bra 	$L__BB4_3;
	neg.f32 	%f48, %f42;
	fma.rn.f32 	%f49, %f48, %f45, %f41;
	fma.rn.f32 	%f47, %f43, %f49, %f45;
	// begin inline asm
	{  cvt.rn.f16.f32 %rs507, %f47;}

	// end inline asm
$L__BB4_3:
	// begin inline asm
	{add.f16 %rs165,%rs139,%rs507;
}
	// end inline asm
	// begin inline asm
	{mul.f16 %rs168,%rs136,%rs165;
}
	// end inline asm
	// begin inline asm
	{mul.f16 %rs171,%rs72,%rs72;
}
	// end inline asm
	// begin inline asm
	{mul.f16 %rs174,%rs171,%rs72;
}
	// end inline asm
	// begin inline asm
	{mul.f16 %rs177,%rs126,%rs174;
}
	// end inline asm
	// begin inline asm
	{add.f16 %rs180,%rs72,%rs177;
}
	// end inline asm
	// begin inline asm
	{mul.f16 %rs183,%rs123,%rs180;
}
	// end inline asm
	// begin inline asm
	{mul.f16 %rs186,%rs122,%rs72;
}
	// end inline asm
	// begin inline asm
	{mul.f16 %rs189,%rs183,%rs140;
}
	// end inline asm
	// begin inline asm
	{.reg.b32         f, C, nZ;       
 .reg.b16         h,r;            
  mov.b16         h,%rs189;           
  cvt.f32.f16     f,h;            
  mov.b32         C, 0x3fb8aa3bU; 
  mov.b32         nZ, 0x80000000U;
  fma.rn.f32      f,f,C,nZ;       
  ex2.approx.ftz.f32  f,f;        
  cvt.rn.f16.f32      r,f;        
{.reg.b16 spc, ulp, p;
  mov.b16 spc,0X1F79U;
  mov.b16 ulp,0x9400U;
  set.eq.f16.f16 p,h, spc;
  fma.rn.f16 r,p,ulp,r;
}
{.reg.b16 spc, ulp, p;
  mov.b16 spc,0X25CFU;
  mov.b16 ulp,0x9400U;
  set.eq.f16.f16 p,h, spc;
  fma.rn.f16 r,p,ulp,r;
}
{.reg.b16 spc, ulp, p;
  mov.b16 spc,0XC13BU;
  mov.b16 ulp,0x0400U;
  set.eq.f16.f16 p,h, spc;
  fma.rn.f16 r,p,ulp,r;
}
{.reg.b16 spc, ulp, p;
  mov.b16 spc,0XC1EFU;
  mov.b16 ulp,0x0200U;
  set.eq.f16.f16 p,h, spc;
  fma.rn.f16 r,p,ulp,r;
}
  mov.b16         %rs192,r;           
}
	// end inline asm
	// begin inline asm
	{sub.f16 %rs194,%rs192,%rs139;
}
	// end inline asm
	// begin inline asm
	{add.f16 %rs197,%rs192,%rs139;
}
	// end inline asm
	// begin inline asm
	{  cvt.f32.f16 %f50, %rs194;}

	// end inline asm
	// begin inline asm
	{  cvt.f32.f16 %f51, %rs197;}

	// end inline asm
	// begin inline asm
	{rcp.approx.ftz.f32 %f52, %f51;
}
	// end inline asm
	mul.f32 	%f54, %f50, %f52;
	// begin inline asm
	{  cvt.rn.f16.f32 %rs508, %f54;}

	// end inline asm
	// begin inline asm
	{abs.f16 %rs203,%rs508;
}
	// end inline asm
	mov.b16 	%rs207, 143;
	// begin inline asm
	{ .reg .pred __$temp3;
  setp.lt.f16  __$temp3, %rs203, %rs207;
  selp.u16 %rs205, 1, 0, __$temp3;}
	// end inline asm
	setp.eq.s16 	%p3, %rs205, 0;
	@%p3 bra 	$L__BB4_6;
	mov.f32 	%f55, 0f00000000;
	// begin inline asm
	{  cvt.rn.f16.f32 %rs208, %f55;}

	// end inline asm
	// begin inline asm
	{ .reg .pred __$temp3;
  setp.lt.f16  __$temp3, %rs208, %rs203;
  selp.u16 %rs209, 1, 0, __$temp3;}
	// end inline asm
	setp.eq.s16 	%p4, %rs209, 0;
	@%p4 bra 	$L__BB4_6;
	neg.f32 	%f57, %f51;
	fma.rn.f32 	%f58, %f57, %f54, %f50;
	fma.rn.f32 	%f56, %f52, %f58, %f54;
	// begin inline asm
	{  cvt.rn.f16.f32 %rs508, %f56;}

	// end inline asm
$L__BB4_6:
	// begin inline asm
	{add.f16 %rs213,%rs139,%rs508;
}
	// end inline asm
	// begin inline asm
	{mul.f16 %rs216,%rs186,%rs213;
}
	// end inline asm
	// begin inline asm
	{mul.f16 %rs219,%rs78,%rs78;
}
	// end inline asm
	// begin inline asm
	{mul.f16 %rs222,%rs219,%rs78;
}
	// end inline asm
	// begin inline asm
	{mul.f16 %rs225,%rs126,%rs222;
}
	// end inline asm
	// begin inline asm
	{add.f16 %rs228,%rs78,%rs225;
}
	// end inline asm
	// begin inline asm
	{mul.f16 %rs231,%rs123,%rs228;
}
	// end inline asm
	// begin inline asm
	{mul.f16 %rs234,%rs122,%rs78;
}
	// end inline asm
	// begin inline asm
	{mul.f16 %rs237,%rs231,%rs140;
}
	// end inline asm
	// begin inline asm
	{.reg.b32         f, C, nZ;       
 .reg.b16         h,r;            
  mov.b16         h,%rs237;           
  cvt.f32.f16     f,h;            
  mov.b32         C, 0x3fb8aa3bU; 
  mov.b32         nZ, 0x80000000U;
  fma.rn.f32      f,f,C,nZ;       
  ex2.approx.ftz.f32  f,f;        
  cvt.rn.f16.f32      r,f;        
{.reg.b16 spc, ulp, p;
  mov.b16 spc,0X1F79U;
  mov.b16 ulp,0x9400U;
  set.eq.f16.f16 p,h, spc;
  fma.rn.f16 r,p,ulp,r;
}
{.reg.b16 spc, ulp, p;
  mov.b16 spc,0X25CFU;
  mov.b16 ulp,0x9400U;
  set.eq.f16.f16 p,h, spc;
  fma.rn.f16 r,p,ulp,r;
}
{.reg.b16 spc, ulp, p;
  mov.b16 spc,0XC13BU;
  mov.b16 ulp,0x0400U;
  set.eq.f16.f16 p,h, spc;
  fma.rn.f16 r,p,ulp,r;
}
{.reg.b16 spc, ulp, p;
  mov.b16 spc,0XC1EFU;
  mov.b16 ulp,0x0200U;
  set.eq.f16.f16 p,h, spc;
  fma.rn.f16 r,p,ulp,r;
}
  mov.b16         %rs240,r;           
}
	// end inline asm
	// begin inline asm
	{sub.f16 %rs242,%rs240,%rs139;
}
	// end inline asm
	// begin inline asm
	{add.f16 %rs245,%rs240,%rs139;
}
	// end inline asm
	// begin inline asm
	{  cvt.f32.f16 %f59, %rs242;}

	// end inline asm
	// begin inline asm
	{  cvt.f32.f16 %f60, %rs245;}

	// end inline asm
	// begin inline asm
	{rcp.approx.ftz.f32 %f61, %f60;
}
	// end inline asm
	mul.f32 	%f63, %f59, %f61;
	// begin inline asm
	{  cvt.rn.f16.f32 %rs509, %f63;}

	// end inline asm
	// begin inline asm
	{abs.f16 %rs251,%rs509;
}
	// end inline asm
	mov.b16 	%rs255, 143;
	// begin inline asm
	{ .reg .pred __$temp3;
  setp.lt.f16  __$temp3, %rs251, %rs255;
  selp.u16 %rs253, 1, 0, __$temp3;}
	// end inline asm
	setp.eq.s16 	%p5, %rs253, 0;
	@%p5 bra 	$L__BB4_9;
	mov.f32 	%f64, 0f00000000;
	// begin inline asm
	{  cvt.rn.f16.f32 %rs256, %f64;}

	// end inline asm
	// begin inline asm
	{ .reg .pred __$temp3;
  setp.lt.f16  __$temp3, %rs256, %rs251;
  selp.u16 %rs257, 1, 0, __$temp3;}
	// end inline asm
	setp.eq.s16 	%p6, %rs257, 0;
	@%p6 bra 	$L__BB4_9;
	neg.f32 	%f66, %f60;
	fma.rn.f32 	%f67, %f66, %f63, %f59;
	fma.rn.f32 	%f65, %f61, %f67, %f63;
	// begin inline asm
	{  cvt.rn.f16.f32 %rs509, %f65;}

	// end inline asm
$L__BB4_9:
	// begin inline asm
	{add.f16 %rs261,%rs139,%rs509;
}
	// end inline asm
	// begin inline asm
	{mul.f16 %rs264,%rs234,%rs261;
}
	// end inline asm
	// begin inline asm
	{mul.f16 %rs267,%rs84,%rs84;
}
	// end inline asm
	// begin inline asm
	{mul.f16 %rs270,%rs267,%rs84;
}
	// end inline asm
	// begin inline asm
	{mul.f16 %rs273,%rs126,%rs270;
}
	// end inline asm
	// begin inline asm
	{add.f16 %rs276,%rs84,%rs273;
}
	// end inline asm
	// begin inline asm
	{mul.f16 %rs279,%rs123,%rs276;
}
	// end inline asm
	// begin inline asm
	{mul.f16 %rs282,%rs122,%rs84;
}
	// end inline asm
	// begin inline asm
	{mul.f16 %rs285,%rs279,%rs140;
}
	// end inline asm
	// begin inline asm
	{.reg.b32         f, C, nZ;       
 .reg.b16         h,r;            
  mov.b16         h,%rs285;           
  cvt.f32.f16     f,h;            
  mov.b32         C, 0x3fb8aa3bU; 
  mov.b32         nZ, 0x80000000U;
  fma.rn.f32      f,f,C,nZ;       
  ex2.approx.ftz.f32  f,f;        
  cvt.rn.f16.f32      r,f;        
{.reg.b16 spc, ulp, p;
  mov.b16 spc,0X1F79U;
  mov.b16 ulp,0x9400U;
  set.eq.f16.f16 p,h, spc;
  fma.rn.f16 r,p,ulp,r;
}
{.reg.b16 spc, ulp, p;
  mov.b16 spc,0X25CFU;
  mov.b16 ulp,0x9400U;
  set.eq.f16.f16 p,h, spc;
  fma.rn.f16 r,p,ulp,r;
}
{.reg.b16 spc, ulp, p;
  mov.b16 spc,0XC13BU;
  mov.b16 ulp,0x0400U;
  set.eq.f16.f16 p,h, spc;
  fma.rn.f16 r,p,ulp,r;
}
{.reg.b16 spc, ulp, p;
  mov.b16 spc,0XC1EFU;
  mov.b16 ulp,0x0200U;
  set.eq.f16.f16 p,h, spc;
  fma.rn.f16 r,p,ulp,r;
}
  mov.b16         %rs288,r;           
}
	// end inline asm
	// begin inline asm
	{sub.f16 %rs290,%rs288,%rs139;
}
	// end inline asm
	// begin inline asm
	{add.f16 %rs293,%rs288,%rs139;
}
	// end inline asm
	// begin inline asm
	{  cvt.f32.f16 %f68, %rs290;}

	// end inline asm
	// begin inline asm
	{  cvt.f32.f16 %f69, %rs293;}

	// end inline asm
	// begin inline asm
	{rcp.approx.ftz.f32 %f70, %f69;
}
	// end inline asm
	mul.f32 	%f72, %f68, %f70;
	// begin inline asm
	{  cvt.rn.f16.f32 %rs510, %f72;}

	// end inline asm
	// begin inline asm
	{abs.f16 %rs299,%rs510;
}
	// end inline asm
	mov.b16 	%rs303, 143;
	// begin inline asm
	{ .reg .pred __$temp3;
  setp.lt.f16  __$temp3, %rs299, %rs303;
  selp.u16 %rs301, 1, 0, __$temp3;}
	// end inline asm
	setp.eq.s16 	%p7, %rs301, 0;
	@%p7 bra 	$L__BB4_12;
	mov.f32 	%f73, 0f00000000;
	// begin inline asm
	{  cvt.rn.f16.f32 %rs304, %f73;}

	// end inline asm
	// begin inline asm
	{ .reg .pred __$temp3;
  setp.lt.f16  __$temp3, %rs304, %rs299;
  selp.u16 %rs305, 1, 0, __$temp3;}
	// end inline asm
	setp.eq.s16 	%p8, %rs305, 0;
	@%p8 bra 	$L__BB4_12;
	neg.f32 	%f75, %f69;
	fma.rn.f32 	%f76, %f75, %f72, %f68;
	fma.rn.f32 	%f74, %f70, %f76, %f72;
	// begin inline asm
	{  cvt.rn.f16.f32 %rs510, %f74;}

	// end inline asm
$L__BB4_12:
	// begin inline asm
	{add.f16 %rs309,%rs139,%rs510;
}
	// end inline asm
	// begin inline asm
	{mul.f16 %rs312,%rs282,%rs309;
}
	// end inline asm
	// begin inline asm
	{mul.f16 %rs315,%rs90,%rs90;
}
	// end inline asm
	// begin inline asm
	{mul.f16 %rs318,%rs315,%rs90;
}
	// end inline asm
	// begin inline asm
	{mul.f16 %rs321,%rs126,%rs318;
}
	// end inline asm
	// begin inline asm
	{add.f16 %rs324,%rs90,%rs321;
}
	// end inline asm
	// begin inline asm
	{mul.f16 %rs327,%rs123,%rs324;
}
	// end inline asm
	// begin inline asm
	{mul.f16 %rs330,%rs122,%rs90;
}
	// end inline asm
	// begin inline asm
	{mul.f16 %rs333,%rs327,%rs140;
}
	// end inline asm
	// begin inline asm
	{.reg.b32         f, C, nZ;       
 .reg.b16         h,r;            
  mov.b16         h,%rs333;           
  cvt.f32.f16     f,h;            
  mov.b32         C, 0x3fb8aa3bU; 
  mov.b32         nZ, 0x80000000U;
  fma.rn.f32      f,f,C,nZ;       
  ex2.approx.ftz.f32  f,f;        
  cvt.rn.f16.f32      r,f;        
{.reg.b16 spc, ulp, p;
  mov.b16 spc,0X1F79U;
  mov.b16 ulp,0x9400U;
  set.eq.f16.f16 p,h, spc;
  fma.rn.f16 r,p,ulp,r;
}
{.reg.b16 spc, ulp, p;
  mov.b16 spc,0X25CFU;
  mov.b16 ulp,0x9400U;
  set.eq.f16.f16 p,h, spc;
  fma.rn.f16 r,p,ulp,r;
}
{.reg.b16 spc, ulp, p;
  mov.b16 spc,0XC13BU;
  mov.b16 ulp,0x0400U;
  set.eq.f16.f16 p,h, spc;
  fma.rn.f16 r,p,ulp,r;
}
{.reg.b16 spc, ulp, p;
  mov.b16 spc,0XC1EFU;
  mov.b16 ulp,0x0200U;
  set.eq.f16.f16 p,h, spc;
  fma.rn.f16 r,p,ulp,r;
}
  mov.b16         %rs336,r;           
}
	// end inline asm
	// begin inline asm
	{sub.f16 %rs338,%rs336,%rs139;
}
	// end inline asm
	// begin inline asm
	{add.f16 %rs341,%rs336,%rs139;
}
	// end inline asm
	// begin inline asm
	{  cvt.f32.f16 %f77, %rs338;}

	// end inline asm
	// begin inline asm
	{  cvt.f32.f16 %f78, %rs341;}

	// end inline asm
	// begin inline asm
	{rcp.approx.ftz.f32 %f79, %f78;
}
	// end inline asm
	mul.f32 	%f81, %f77, %f79;
	// begin inline asm
	{  cvt.rn.f16.f32 %rs511, %f81;}

	// end inline asm
	// begin inline asm
	{abs.f16 %rs347,%rs511;
}
	// end inline asm
	mov.b16 	%rs351, 143;
	// begin inline asm
	{ .reg .pred __$temp3;
  setp.lt.f16  __$temp3, %rs347, %rs351;
  selp.u16 %rs349, 1, 0, __$temp3;}
	// end inline asm
	setp.eq.s16 	%p9, %rs349, 0;
	@%p9 bra 	$L__BB4_15;
	mov.f32 	%f82, 0f00000000;
	// begin inline asm
	{  cvt.rn.f16.f32 %rs352, %f82;}

	// end inline asm
	// begin inline asm
	{ .reg .pred __$temp3;
  setp.lt.f16  __$temp3, %rs352, %rs347;
  selp.u16 %rs353, 1, 0, __$temp3;}
	// end inline asm
	setp.eq.s16 	%p10, %rs353, 0;
	@%p10 bra 	$L__BB4_15;
	neg.f32 	%f84, %f78;
	fma.rn.f32 	%f85, %f84, %f81, %f77;
	fma.rn.f32 	%f83, %f79, %f85, %f81;
	// begin inline asm
	{  cvt.rn.f16.f32 %rs511, %f83;}

	// end inline asm
$L__BB4_15:
	// begin inline asm
	{add.f16 %rs357,%rs139,%rs511;
}
	// end inline asm
	// begin inline asm
	{mul.f16 %rs360,%rs330,%rs357;
}
	// end inline asm
	// begin inline asm
	{mul.f16 %rs363,%rs96,%rs96;
}
	// end inline asm
	// begin inline asm
	{mul.f16 %rs366,%rs363,%rs96;
}
	// end inline asm
	// begin inline asm
	{mul.f16 %rs369,%rs126,%rs366;
}
	// end inline asm
	// begin inline asm
	{add.f16 %rs372,%rs96,%rs369;
}
	// end inline asm
	// begin inline asm
	{mul.f16 %rs375,%rs123,%rs372;
}
	// end inline asm
	// begin inline asm
	{mul.f16 %rs378,%rs122,%rs96;
}
	// end inline asm
	// begin inline asm
	{mul.f16 %rs381,%rs375,%rs140;
}
	// end inline asm
	// begin inline asm
	{.reg.b32         f, C, nZ;       
 .reg.b16         h,r;            
  mov.b16         h,%rs381;           
  cvt.f32.f16     f,h;            
  mov.b32         C, 0x3fb8aa3bU; 
  mov.b32         nZ, 0x80000000U;
  fma.rn.f32      f,f,C,nZ;       
  ex2.approx.ftz.f32  f,f;        
  cvt.rn.f16.f32      r,f;        
{.reg.b16 spc, ulp, p;
  mov.b16 spc,0X1F79U;
  mov.b16 ulp,0x9400U;
  set.eq.f16.f16 p,h, spc;
  fma.rn.f16 r,p,ulp,r;
}
{.reg.b16 spc, ulp, p;
  mov.b16 spc,0X25CFU;
  mov.b16 ulp,0x9400U;
  set.eq.f16.f16 p,h, spc;
  fma.rn.f16 r,p,ulp,r;
}
{.reg.b16 spc, ulp, p;
  mov.b16 spc,0XC13BU;
  mov.b16 ulp,0x0400U;
  set.eq.f16.f16 p,h, spc;
  fma.rn.f16 r,p,ulp,r;
}
{.reg.b16 spc, ulp, p;
  mov.b16 spc,0XC1EFU;
  mov.b16 ulp,0x0200U;
  set.eq.f16.f16 p,h, spc;
  fma.rn.f16 r,p,ulp,r;
}
  mov.b16         %rs384,r;           
}
	// end inline asm
	// begin inline asm
	{sub.f16 %rs386,%rs384,%rs139;
}
	// end inline asm
	// begin inline asm
	{add.f16 %rs389,%rs384,%rs139;
}
	// end inline asm
	// begin inline asm
	{  cvt.f32.f16 %f86, %rs386;}

	// end inline asm
	// begin inline asm
	{  cvt.f32.f16 %f87, %rs389;}

	// end inline asm
	// begin inline asm
	{rcp.approx.ftz.f32 %f88, %f87;
}
	// end inline asm
	mul.f32 	%f90, %f86, %f88;
	// begin inline asm
	{  cvt.rn.f16.f32 %rs512, %f90;}

	// end inline asm
	// begin inline asm
	{abs.f16 %rs395,%rs512;
}
	// end inline asm
	mov.b16 	%rs399, 143;
	// begin inline asm
	{ .reg .pred __$temp3;
  setp.lt.f16  __$temp3, %rs395, %rs399;
  selp.u16 %rs397, 1, 0, __$temp3;}
	// end inline asm
	setp.eq.s16 	%p11, %rs397, 0;
	@%p11 bra 	$L__BB4_18;
	mov.f32 	%f91, 0f00000000;
	// begin inline asm
	{  cvt.rn.f16.f32 %rs400, %f91;}

	// end inline asm
	// begin inline asm
	{ .reg .pred __$temp3;
  setp.lt.f16  __$temp3, %rs400, %rs395;
  selp.u16 %rs401, 1, 0, __$temp3;}
	// end inline asm
	setp.eq.s16 	%p12, %rs401, 0;
	@%p12 bra 	$L__BB4_18;
	neg.f32 	%f93, %f87;
	fma.rn.f32 	%f94, %f93, %f90, %f86;
	fma.rn.f32 	%f92, %f88, %f94, %f90;
	// begin inline asm
	{  cvt.rn.f16.f32 %rs512, %f92;}

	// end inline asm
$L__BB4_18:
	// begin inline asm
	{add.f16 %rs405,%rs139,%rs512;
}
	// end inline asm
	// begin inline asm
	{mul.f16 %rs408,%rs378,%rs405;
}
	// end inline asm
	// begin inline asm
	{mul.f16 %rs411,%rs102,%rs102;
}
	// end inline asm
	// begin inline asm
	{mul.f16 %rs414,%rs411,%rs102;
}
	// end inline asm
	// begin inline asm
	{mul.f16 %rs417,%rs126,%rs414;
}
	// end inline asm
	// begin inline asm
	{add.f16 %rs420,%rs102,%rs417;
}
	// end inline asm
	// begin inline asm
	{mul.f16 %rs423,%rs123,%rs420;
}
	// end inline asm
	// begin inline asm
	{mul.f16 %rs426,%rs122,%rs102;
}
	// end inline asm
	// begin inline asm
	{mul.f16 %rs429,%rs423,%rs140;
}
	// end inline asm
	// begin inline asm
	{.reg.b32         f, C, nZ;       
 .reg.b16         h,r;            
  mov.b16         h,%rs429;           
  cvt.f32.f16     f,h;            
  mov.b32         C, 0x3fb8aa3bU; 
  mov.b32         nZ, 0x80000000U;
  fma.rn.f32      f,f,C,nZ;       
  ex2.approx.ftz.f32  f,f;        
  cvt.rn.f16.f32      r,f;        
{.reg.b16 spc, ulp, p;
  mov.b16 spc,0X1F79U;
  mov.b16 ulp,0x9400U;
  set.eq.f16.f16 p,h, spc;
  fma.rn.f16 r,p,ulp,r;
}
{.reg.b16 spc, ulp, p;
  mov.b16 spc,0X25CFU;
  mov.b16 ulp,0x9400U;
  set.eq.f16.f16 p,h, spc;
  fma.rn.f16 r,p,ulp,r;
}
{.reg.b16 spc, ulp, p;
  mov.b16 spc,0XC13BU;
  mov.b16 ulp,0x0400U;
  set.eq.f16.f16 p,h, spc;
  fma.rn.f16 r,p,ulp,r;
}
{.reg.b16 spc, ulp, p;
  mov.b16 spc,0XC1EFU;
  mov.b16 ulp,0x0200U;
  set.eq.f16.f16 p,h, spc;
  fma.rn.f16 r,p,ulp,r;
}
  mov.b16         %rs432,r;           
}
	// end inline asm
	// begin inline asm
	{sub.f16 %rs434,%rs432,%rs139;
}
	// end inline asm
	// begin inline asm
	{add.f16 %rs437,%rs432,%rs139;
}
	// end inline asm
	// begin inline asm
	{  cvt.f32.f16 %f95, %rs434;}

	// end inline asm
	// begin inline asm
	{  cvt.f32.f16 %f96, %rs437;}

	// end inline asm
	// begin inline asm
	{rcp.approx.ftz.f32 %f97, %f96;
}
	// end inline asm
	mul.f32 	%f99, %f95, %f97;
	// begin inline asm
	{  cvt.rn.f16.f32 %rs513, %f99;}

	// end inline asm
	// begin inline asm
	{abs.f16 %rs443,%rs513;
}
	// end inline asm
	mov.b16 	%rs447, 143;
	// begin inline asm
	{ .reg .pred __$temp3;
  setp.lt.f16  __$temp3, %rs443, %rs447;
  selp.u16 %rs445, 1, 0, __$temp3;}
	// end inline asm
	setp.eq.s16 	%p13, %rs445, 0;
	@%p13 bra 	$L__BB4_21;
	mov.f32 	%f100, 0f00000000;
	// begin inline asm
	{  cvt.rn.f16.f32 %rs448, %f100;}

	// end inline asm
	// begin inline asm
	{ .reg .pred __$temp3;
  setp.lt.f16  __$temp3, %rs448, %rs443;
  selp.u16 %rs449, 1, 0, __$temp3;}
	// end inline asm
	setp.eq.s16 	%p14, %rs449, 0;
	@%p14 bra 	$L__BB4_21;
	neg.f32 	%f102, %f96;
	fma.rn.f32 	%f103, %f102, %f99, %f95;
	fma.rn.f32 	%f101, %f97, %f103, %f99;
	// begin inline asm
	{  cvt.rn.f16.f32 %rs513, %f101;}

	// end inline asm
$L__BB4_21:
	// begin inline asm
	{add.f16 %rs453,%rs139,%rs513;
}
	// end inline asm
	// begin inline asm
	{mul.f16 %rs456,%rs426,%rs453;
}
	// end inline asm
	// begin inline asm
	{mul.f16 %rs459,%rs108,%rs108;
}
	// end inline asm
	// begin inline asm
	{mul.f16 %rs462,%rs459,%rs108;
}
	// end inline asm
	// begin inline asm
	{mul.f16 %rs465,%rs126,%rs462;
}
	// end inline asm
	// begin inline asm
	{add.f16 %rs468,%rs108,%rs465;
}
	// end inline asm
	// begin inline asm
	{mul.f16 %rs471,%rs123,%rs468;
}
	// end inline asm
	// begin inline asm
	{mul.f16 %rs474,%rs122,%rs108;
}
	// end inline asm
	// begin inline asm
	{mul.f16 %rs477,%rs471,%rs140;
}
	// end inline asm
	// begin inline asm
	{.reg.b32         f, C, nZ;       
 .reg.b16         h,r;            
  mov.b16         h,%rs477;           
  cvt.f32.f16     f,h;            
  mov.b32         C, 0x3fb8aa3bU; 
  mov.b32         nZ, 0x80000000U;
  fma.rn.f32      f,f,C,nZ;       
  ex2.approx.ftz.f32  f,f;        
  cvt.rn.f16.f32      r,f;        
{.reg.b16 spc, ulp, p;
  mov.b16 spc,0X1F79U;
  mov.b16 ulp,0x9400U;
  set.eq.f16.f16 p,h, spc;
  fma.rn.f16 r,p,ulp,r;
}
{.reg.b16 spc, ulp, p;
  mov.b16 spc,0X25CFU;
  mov.b16 ulp,0x9400U;
  set.eq.f16.f16 p,h, spc;
  fma.rn.f16 r,p,ulp,r;
}
{.reg.b16 spc, ulp, p;
  mov.b16 spc,0XC13BU;
  mov.b16 ulp,0x0400U;
  set.eq.f16.f16 p,h, spc;
  fma.rn.f16 r,p,ulp,r;
}
{.reg.b16 spc, ulp, p;
  mov.b16 spc,0XC1EFU;
  mov.b16 ulp,0x0200U;
  set.eq.f16.f16 p,h, spc;
  fma.rn.f16 r,p,ulp,r;
}
  mov.b16         %rs480,r;           
}
	// end inline asm
	// begin inline asm
	{sub.f16 %rs482,%rs480,%rs139;
}
	// end inline asm
	// begin inline asm
	{add.f16 %rs485,%rs480,%rs139;
}
	// end inline asm
	// begin inline asm
	{  cvt.f32.f16 %f104, %rs482;}

	// end inline asm
	// begin inline asm
	{  cvt.f32.f16 %f105, %rs485;}

	// end inline asm
	// begin inline asm
	{rcp.approx.ftz.f32 %f106, %f105;
}
	// end inline asm
	mul.f32 	%f108, %f104, %f106;
	// begin inline asm
	{  cvt.rn.f16.f32 %rs514, %f108;}

	// end inline asm
	// begin inline asm
	{abs.f16 %rs491,%rs514;
}
	// end inline asm
	mov.b16 	%rs495, 143;
	// begin inline asm
	{ .reg .pred __$temp3;
  setp.lt.f16  __$temp3, %rs491, %rs495;
  selp.u16 %rs493, 1, 0, __$temp3;}
	// end inline asm
	setp.eq.s16 	%p15, %rs493, 0;
	@%p15 bra 	$L__BB4_24;
	mov.f32 	%f109, 0f00000000;
	// begin inline asm
	{  cvt.rn.f16.f32 %rs496, %f109;}

	// end inline asm
	// begin inline asm
	{ .reg .pred __$temp3;
  setp.lt.f16  __$temp3, %rs496, %rs491;
  selp.u16 %rs497, 1, 0, __$temp3;}
	// end inline asm
	setp.eq.s16 	%p16, %rs497, 0;
	@%p16 bra 	$L__BB4_24;
	neg.f32 	%f111, %f105;
	fma.rn.f32 	%f112, %f111, %f108, %f104;
	fma.rn.f32 	%f110, %f106, %f112, %f108;
	// begin inline asm
	{  cvt.rn.f16.f32 %rs514, %f110;}

	// end inline asm
$L__BB4_24:
	// begin inline asm
	{add.f16 %rs501,%rs139,%rs514;
}
	// end inline asm
	// begin inline asm
	{mul.f16 %rs504,%rs474,%rs501;
}
	// end inline asm
	setp.ge.s32 	%p17, %r1, %r2;
	cvta.to.global.u64 	%rd7, %rd2;
	add.s64 	%rd1, %rd7, %rd5;
	@%p17 bra 	$L__BB4_26;
	mov.b32 	%r11, {%rs168, %rs216};
	st.global.u32 	[%rd1], %r11;
$L__BB4_26:
	add.s32 	%r12, %r1, 2;
	setp.ge.s32 	%p18, %r12, %r2;
	@%p18 bra 	$L__BB4_28;
	mov.b32 	%r13, {%rs264, %rs312};
	st.global.u32 	[%rd1+4], %r13;
$L__BB4_28:
	add.s32 	%r14, %r1, 4;
	setp.ge.s32 	%p19, %r14, %r2;
	@%p19 bra 	$L__BB4_30;
	mov.b32 	%r15, {%rs360, %rs408};
	st.global.u32 	[%rd1+8], %r15;
$L__BB4_30:
	add.s32 	%r16, %r1, 6;
	setp.ge.s32 	%p20, %r16, %r2;
	@%p20 bra 	$L__BB4_32;
	mov.b32 	%r17, {%rs456, %rs504};
	st.global.u32 	[%rd1+12], %r17;
$L__BB4_32:
	ret;

}
	// .globl	_Z23gelu_fp16x8_pack_kernelP6__halfS0_i
.visible .entry _Z23gelu_fp16x8_pack_kernelP6__halfS0_i(
	.param .u64 .ptr .align 1 _Z23gelu_fp16x8_pack_kernelP6__halfS0_i_param_0,
	.param .u64 .ptr .align 1 _Z23gelu_fp16x8_pack_kernelP6__halfS0_i_param_1,
	.param .u32 _Z23gelu_fp16x8_pack_kernelP6__halfS0_i_param_2
)
{
	.reg .pred 	%p<18>;
	.reg .b16 	%rs<514>;
	.reg .b32 	%r<16>;
	.reg .b32 	%f<117>;
	.reg .b64 	%rd<9>;

	ld.param.u64 	%rd2, [_Z23gelu_fp16x8_pack_kernelP6__halfS0_i_param_0];
	ld.param.u64 	%rd1, [_Z23gelu_fp16x8_pack_kernelP6__halfS0_i_param_1];
	ld.param.u32 	%r5, [_Z23gelu_fp16x8_pack_kernelP6__halfS0_i_param_2];
	cvta.to.global.u64 	%rd3, %rd2;
	mov.u32 	%r6, %ctaid.x;
	mov.u32 	%r7, %ntid.x;
	mov.u32 	%r8, %tid.x;
	mad.lo.s32 	%r9, %r6, %r7, %r8;
	shl.b32 	%r1, %r9, 3;
	mul.wide.s32 	%rd4, %r1, 2;
	add.s64 	%rd5, %rd3, %rd4;
	ld.global.v4.u32 	{%r10, %r2, %r3, %r4}, [%rd5];
	mov.f32 	%f33, 0fC11B43D5;
	// begin inline asm
	{  cvt.rn.f16.f32 %rs60, %f33;}

	// end inline asm
	mov.f32 	%f34, 0f41317018;
	// begin inline asm
	{  cvt.rn.f16.f32 %rs61, %f34;}

	// end inline asm
	mov.f32 	%f35, 0f3FB504F3;
	// begin inline asm
	{  cvt.rn.f16.f32 %rs62, %f35;}

	// end inline asm
	mov.f32 	%f36, 0f3F906EBB;
	// begin inline asm
	{  cvt.rn.f16.f32 %rs63, %f36;}

	// end inline asm
	// begin inline asm
	{mul.f16 %rs64,%rs62,%rs63;
}
	// end inline asm
	mov.f32 	%f37, 0f3F000000;
	// begin inline asm
	{  cvt.rn.f16.f32 %rs67, %f37;}

	// end inline asm
	// begin inline asm
	{mul.f16 %rs68,%rs64,%rs67;
}
	// end inline asm
	mov.f32 	%f38, 0f3D372713;
	// begin inline asm
	{  cvt.rn.f16.f32 %rs71, %f38;}

	// end inline asm
	mov.f32 	%f39, 0f3F800000;
	// begin inline asm
	{  cvt.rn.f16.f32 %rs72, %f39;}

	// end inline asm
	mov.f32 	%f40, 0f40000000;
	// begin inline asm
	{  cvt.rn.f16.f32 %rs73, %f40;}

	// end inline asm
	mov.b32 	{%rs75, %rs81}, %r10;
	// begin inline asm
	{max.f16 %rs74,%rs75,%rs60;
}
	// end inline asm
	// begin inline asm
	{min.f16 %rs77,%rs74,%rs61;
}
	// end inline asm
	// begin inline asm
	{max.f16 %rs80,%rs81,%rs60;
}
	// end inline asm
	// begin inline asm
	{min.f16 %rs83,%rs80,%rs61;
}
	// end inline asm
	// begin inline asm
	{mul.f16 %rs86,%rs77,%rs77;
}
	// end inline asm
	// begin inline asm
	{mul.f16 %rs89,%rs86,%rs77;
}
	// end inline asm
	// begin inline asm
	{mul.f16 %rs92,%rs71,%rs89;
}
	// end inline asm
	// begin inline asm
	{add.f16 %rs95,%rs77,%rs92;
}
	// end inline asm
	// begin inline asm
	{mul.f16 %rs98,%rs68,%rs95;
}
	// end inline asm
	// begin inline asm
	{mul.f16 %rs101,%rs67,%rs77;
}
	// end inline asm
	// begin inline asm
	{mul.f16 %rs104,%rs98,%rs73;
}
	// end inline asm
	// begin inline asm
	{.reg.b32         f, C, nZ;       
 .reg.b16         h,r;            
  mov.b16         h,%rs104;           
  cvt.f32.f16     f,h;            
  mov.b32         C, 0x3fb8aa3bU; 
  mov.b32         nZ, 0x80000000U;
  fma.rn.f32      f,f,C,nZ;       
  ex2.approx.ftz.f32  f,f;        
  cvt.rn.f16.f32      r,f;        
{.reg.b16 spc, ulp, p;
  mov.b16 spc,0X1F79U;
  mov.b16 ulp,0x9400U;
  set.eq.f16.f16 p,h, spc;
  fma.rn.f16 r,p,ulp,r;
}
{.reg.b16 spc, ulp, p;
  mov.b16 spc,0X25CFU;
  mov.b16 ulp,0x9400U;
  set.eq.f16.f16 p,h, spc;
  fma.rn.f16 r,p,ulp,r;
}
{.reg.b16 spc, ulp, p;
  mov.b16 spc,0XC13BU;
  mov.b16 ulp,0x0400U;
  set.eq.f16.f16 p,h, spc;
  fma.rn.f16 r,p,ulp,r;
}
{.reg.b16 spc, ulp, p;
  mov.b16 spc,0XC1EFU;
  mov.b16 ulp,0x0200U;
  set.eq.f16.f16 p,h, spc;
  fma.rn.f16 r,p,ulp,r;
}
  mov.b16         %rs107,r;           
}
	// end inline asm
	// begin inline asm
	{sub.f16 %rs109,%rs107,%rs72;
}
	// end inline asm
	// begin inline asm
	{add.f16 %rs112,%rs107,%rs72;
}
	// end inline asm
	// begin inline asm
	{  cvt.f32.f16 %f41, %rs109;}

	// end inline asm
	// begin inline asm
	{  cvt.f32.f16 %f42, %rs112;}

	// end inline asm
	// begin inline asm
	{rcp.approx.ftz.f32 %f43, %f42;
}
	// end inline asm
	mul.f32 	%f45, %f41, %f43;
	// begin inline asm
	{  cvt.rn.f16.f32 %rs506, %f45;}

	// end inline asm
	// begin inline asm
	{abs.f16 %rs118,%rs506;
}
	// end inline asm
	mov.b16 	%rs122, 143;
	// begin inline asm
	{ .reg .pred __$temp3;
  setp.lt.f16  __$temp3, %rs118, %rs122;
  selp.u16 %rs120, 1, 0, __$temp3;}
	// end inline asm
	setp.eq.s16 	%p1, %rs120, 0;
	@%p1 bra 	$L__BB5_3;
	mov.f32 	%f46, 0f00000000;
	// begin inline asm
	{  cvt.rn.f16.f32 %rs123, %f46;}

	// end inline asm
	// begin inline asm
	{ .reg .pred __$temp3;
  setp.lt.f16  __$temp3, %rs123, %rs118;
  selp.u16 %rs124, 1, 0, __$temp3;}
	// end inline asm
	setp.eq.s16 	%p2, %rs124, 0;
	@%p2 bra 	$L__BB5_3;
	neg.f32 	%f48, %f42;
	fma.rn.f32 	%f49, %f48, %f45, %f41;
	fma.rn.f32 	%f47, %f43, %f49, %f45;
	// begin inline asm
	{  cvt.rn.f16.f32 %rs506, %f47;}

	// end inline asm
$L__BB5_3:
	// begin inline asm
	{add.f16 %rs128,%rs72,%rs506;
}
	// end inline asm
	// begin inline asm
	{mul.f16 %rs131,%rs101,%rs128;
}
	// end inline asm
	// begin inline asm
	{mul.f16 %rs134,%rs83,%rs83;
}
	// end inline asm
	// begin inline asm
	{mul.f16 %rs137,%rs134,%rs83;
}
	// end inline asm
	// begin inline asm
	{mul.f16 %rs140,%rs71,%rs137;
}
	// end inline asm
	// begin inline asm
	{add.f16 %rs143,%rs83,%rs140;
}
	// end inline asm
	// begin inline asm
	{mul.f16 %rs146,%rs68,%rs143;
}
	// end inline asm
	// begin inline asm
	{mul.f16 %rs149,%rs67,%rs83;
}
	// end inline asm
	// begin inline asm
	{mul.f16 %rs152,%rs146,%rs73;
}
	// end inline asm
	// begin inline asm
	{.reg.b32         f, C, nZ;       
 .reg.b16         h,r;            
  mov.b16         h,%rs152;           
  cvt.f32.f16     f,h;            
  mov.b32         C, 0x3fb8aa3bU; 
  mov.b32         nZ, 0x80000000U;
  fma.rn.f32      f,f,C,nZ;       
  ex2.approx.ftz.f32  f,f;        
  cvt.rn.f16.f32      r,f;        
{.reg.b16 spc, ulp, p;
  mov.b16 spc,0X1F79U;
  mov.b16 ulp,0x9400U;
  set.eq.f16.f16 p,h, spc;
  fma.rn.f16 r,p,ulp,r;
}
{.reg.b16 spc, ulp, p;
  mov.b16 spc,0X25CFU;
  mov.b16 ulp,0x9400U;
  set.eq.f16.f16 p,h, spc;
  fma.rn.f16 r,p,ulp,r;
}
{.reg.b16 spc, ulp, p;
  mov.b16 spc,0XC13BU;
  mov.b16 ulp,0x0400U;
  set.eq.f16.f16 p,h, spc;
  fma.rn.f16 r,p,ulp,r;
}
{.reg.b16 spc, ulp, p;
  mov.b16 spc,0XC1EFU;
  mov.b16 ulp,0x0200U;
  set.eq.f16.f16 p,h, spc;
  fma.rn.f16 r,p,ulp,r;
}
  mov.b16         %rs155,r;           
}
	// end inline asm
	// begin inline asm
	{sub.f16 %rs157,%rs155,%rs72;
}
	// end inline asm
	// begin inline asm
	{add.f16 %rs160,%rs155,%rs72;
}
	// end inline asm
	// begin inline asm
	{  cvt.f32.f16 %f50, %rs157;}

	// end inline asm
	// begin inline asm
	{  cvt.f32.f16 %f51, %rs160;}

	// end inline asm
	// begin inline asm
	{rcp.approx.ftz.f32 %f52, %f51;
}
	// end inline asm
	mul.f32 	%f54, %f50, %f52;
	// begin inline asm
	{  cvt.rn.f16.f32 %rs507, %f54;}

	// end inline asm
	// begin inline asm
	{abs.f16 %rs166,%rs507;
}
	// end inline asm
	mov.b16 	%rs170, 143;
	// begin inline asm
	{ .reg .pred __$temp3;
  setp.lt.f16  __$temp3, %rs166, %rs170;
  selp.u16 %rs168, 1, 0, __$temp3;}
	// end inline asm
	setp.eq.s16 	%p3, %rs168, 0;
	@%p3 bra 	$L__BB5_6;
	mov.f32 	%f55, 0f00000000;
	// begin inline asm
	{  cvt.rn.f16.f32 %rs171, %f55;}

	// end inline asm
	// begin inline asm
	{ .reg .pred __$temp3;
  setp.lt.f16  __$temp3, %rs171, %rs166;
  selp.u16 %rs172, 1, 0, __$temp3;}
	// end inline asm
	setp.eq.s16 	%p4, %rs172, 0;
	@%p4 bra 	$L__BB5_6;
	neg.f32 	%f57, %f51;
	fma.rn.f32 	%f58, %f57, %f54, %f50;
	fma.rn.f32 	%f56, %f52, %f58, %f54;
	// begin inline asm
	{  cvt.rn.f16.f32 %rs507, %f56;}

	// end inline asm
$L__BB5_6:
	// begin inline asm
	{add.f16 %rs176,%rs72,%rs507;
}
	// end inline asm
	// begin inline asm
	{mul.f16 %rs179,%rs149,%rs176;
}
	// end inline asm
	mov.b32 	{%rs183, %rs189}, %r2;
	// begin inline asm
	{max.f16 %rs182,%rs183,%rs60;
}
	// end inline asm
	// begin inline asm
	{min.f16 %rs185,%rs182,%rs61;
}
	// end inline asm
	// begin inline asm
	{max.f16 %rs188,%rs189,%rs60;
}
	// end inline asm
	// begin inline asm
	{min.f16 %rs191,%rs188,%rs61;
}
	// end inline asm
	// begin inline asm
	{mul.f16 %rs194,%rs185,%rs185;
}
	// end inline asm
	// begin inline asm
	{mul.f16 %rs197,%rs194,%rs185;
}
	// end inline asm
	// begin inline asm
	{mul.f16 %rs200,%rs71,%rs197;
}
	// end inline asm
	// begin inline asm
	{add.f16 %rs203,%rs185,%rs200;
}
	// end inline asm
	// begin inline asm
	{mul.f16 %rs206,%rs68,%rs203;
}
	// end inline asm
	// begin inline asm
	{mul.f16 %rs209,%rs67,%rs185;
}
	// end inline asm
	// begin inline asm
	{mul.f16 %rs212,%rs206,%rs73;
}
	// end inline asm
	// begin inline asm
	{.reg.b32         f, C, nZ;       
 .reg.b16         h,r;            
  mov.b16         h,%rs212;           
  cvt.f32.f16     f,h;            
  mov.b32         C, 0x3fb8aa3bU; 
  mov.b32         nZ, 0x80000000U;
  fma.rn.f32      f,f,C,nZ;       
  ex2.approx.ftz.f32  f,f;        
  cvt.rn.f16.f32      r,f;        
{.reg.b16 spc, ulp, p;
  mov.b16 spc,0X1F79U;
  mov.b16 ulp,0x9400U;
  set.eq.f16.f16 p,h, spc;
  fma.rn.f16 r,p,ulp,r;
}
{.reg.b16 spc, ulp, p;
  mov.b16 spc,0X25CFU;
  mov.b16 ulp,0x9400U;
  set.eq.f16.f16 p,h, spc;
  fma.rn.f16 r,p,ulp,r;
}
{.reg.b16 spc, ulp, p;
  mov.b16 spc,0XC13BU;
  mov.b16 ulp,0x0400U;
  set.eq.f16.f16 p,h, spc;
  fma.rn.f16 r,p,ulp,r;
}
{.reg.b16 spc, ulp, p;
  mov.b16 spc,0XC1EFU;
  mov.b16 ulp,0x0200U;
  set.eq.f16.f16 p,h, spc;
  fma.rn.f16 r,p,ulp,r;
}
  mov.b16         %rs215,r;           
}
	// end inline asm
	// begin inline asm
	{sub.f16 %rs217,%rs215,%rs72;
}
	// end inline asm
	// begin inline asm
	{add.f16 %rs220,%rs215,%rs72;
}
	// end inline asm
	// begin inline asm
	{  cvt.f32.f16 %f59, %rs217;}

	// end inline asm
	// begin inline asm
	{  cvt.f32.f16 %f60, %rs220;}

	// end inline asm
	// begin inline asm
	{rcp.approx.ftz.f32 %f61, %f60;
}
	// end inline asm
	mul.f32 	%f63, %f59, %f61;
	// begin inline asm
	{  cvt.rn.f16.f32 %rs508, %f63;}

	// end inline asm
	// begin inline asm
	{abs.f16 %rs226,%rs508;
}
	// end inline asm
	mov.b16 	%rs230, 143;
	// begin inline asm
	{ .reg .pred __$temp3;
  setp.lt.f16  __$temp3, %rs226, %rs230;
  selp.u16 %rs228, 1, 0, __$temp3;}
	// end inline asm
	setp.eq.s16 	%p5, %rs228, 0;
	@%p5 bra 	$L__BB5_9;
	mov.f32 	%f64, 0f00000000;
	// begin inline asm
	{  cvt.rn.f16.f32 %rs231, %f64;}

	// end inline asm
	// begin inline asm
	{ .reg .pred __$temp3;
  setp.lt.f16  __$temp3, %rs231, %rs226;
  selp.u16 %rs232, 1, 0, __$temp3;}
	// end inline asm
	setp.eq.s16 	%p6, %rs232, 0;
	@%p6 bra 	$L__BB5_9;
	neg.f32 	%f66, %f60;
	fma.rn.f32 	%f67, %f66, %f63, %f59;
	fma.rn.f32 	%f65, %f61, %f67, %f63;
	// begin inline asm
	{  cvt.rn.f16.f32 %rs508, %f65;}

	// end inline asm
$L__BB5_9:
	// begin inline asm
	{add.f16 %rs236,%rs72,%rs508;
}
	// end inline asm
	// begin inline asm
	{mul.f16 %rs239,%rs209,%rs236;
}
	// end inline asm
	// begin inline asm
	{mul.f16 %rs242,%rs191,%rs191;
}
	// end inline asm
	// begin inline asm
	{mul.f16 %rs245,%rs242,%rs191;
}
	// end inline asm
	// begin inline asm
	{mul.f16 %rs248,%rs71,%rs245;
}
	// end inline asm
	// begin inline asm
	{add.f16 %rs251,%rs191,%rs248;
}
	// end inline asm
	// begin inline asm
	{mul.f16 %rs254,%rs68,%rs251;
}
	// end inline asm
	// begin inline asm
	{mul.f16 %rs257,%rs67,%rs191;
}
	// end inline asm
	// begin inline asm
	{mul.f16 %rs260,%rs254,%rs73;
}
	// end inline asm
	// begin inline asm
	{.reg.b32         f, C, nZ;       
 .reg.b16         h,r;            
  mov.b16         h,%rs260;           
  cvt.f32.f16     f,h;            
  mov.b32         C, 0x3fb8aa3bU; 
  mov.b32         nZ, 0x80000000U;
  fma.rn.f32      f,f,C,nZ;       
  ex2.approx.ftz.f32  f,f;        
  cvt.rn.f16.f32      r,f;        
{.reg.b16 spc, ulp, p;
  mov.b16 spc,0X1F79U;
  mov.b16 ulp,0x9400U;
  set.eq.f16.f16 p,h, spc;
  fma.rn.f16 r,p,ulp,r;
}
{.reg.b16 spc, ulp, p;
  mov.b16 spc,0X25CFU;
  mov.b16 ulp,0x9400U;
  set.eq.f16.f16 p,h, spc;
  fma.rn.f16 r,p,ulp,r;
}
{.reg.b16 spc, ulp, p;
  mov.b16 spc,0XC13BU;
  mov.b16 ulp,0x0400U;
  set.eq.f16.f16 p,h, spc;
  fma.rn.f16 r,p,ulp,r;
}
{.reg.b16 spc, ulp, p;
  mov.b16 spc,0XC1EFU;
  mov.b16 ulp,0x0200U;
  set.eq.f16.f16 p,h, spc;
  fma.rn.f16 r,p,ulp,r;
}
  mov.b16         %rs263,r;           
}
	// end inline asm
	// begin inline asm
	{sub.f16 %rs265,%rs263,%rs72;
}
	// end inline asm
	// begin inline asm
	{add.f16 %rs268,%rs263,%rs72;
}
	// end inline asm
	// begin inline asm
	{  cvt.f32.f16 %f68, %rs265;}

	// end inline asm
	// begin inline asm
	{  cvt.f32.f16 %f69, %rs268;}

	// end inline asm
	// begin inline asm
	{rcp.approx.ftz.f32 %f70, %f69;
}
	// end inline asm
	mul.f32 	%f72, %f68, %f70;
	// begin inline asm
	{  cvt.rn.f16.f32 %rs509, %f72;}

	// end inline asm
	// begin inline asm
	{abs.f16 %rs274,%rs509;
}
	// end inline asm
	mov.b16 	%rs278, 143;
	// begin inline asm
	{ .reg .pred __$temp3;
  setp.lt.f16  __$temp3, %rs274, %rs278;
  selp.u16 %rs276, 1, 0, __$temp3;}
	// end inline asm
	setp.eq.s16 	%p7, %rs276, 0;
	@%p7 bra 	$L__BB5_12;
	mov.f32 	%f73, 0f00000000;
	// begin inline asm
	{  cvt.rn.f16.f32 %rs279, %f73;}

	// end inline asm
	// begin inline asm
	{ .reg .pred __$temp3;
  setp.lt.f16  __$temp3, %rs279, %rs274;
  selp.u16 %rs280, 1, 0, __$temp3;}
	// end inline asm
	setp.eq.s16 	%p8, %rs280, 0;
	@%p8 bra 	$L__BB5_12;
	neg.f32 	%f75, %f69;
	fma.rn.f32 	%f76, %f75, %f72, %f68;
	fma.rn.f32 	%f74, %f70, %f76, %f72;
	// begin inline asm
	{  cvt.rn.f16.f32 %rs509, %f74;}

	// end inline asm
$L__BB5_12:
	// begin inline asm
	{add.f16 %rs284,%rs72,%rs509;
}
	// end inline asm
	// begin inline asm
	{mul.f16 %rs287,%rs257,%rs284;
}
	// end inline asm
	mov.b32 	{%rs291, %rs297}, %r3;
	// begin inline asm
	{max.f16 %rs290,%rs291,%rs60;
}
	// end inline asm
	// begin inline asm
	{min.f16 %rs293,%rs290,%rs61;
}
	// end inline asm
	// begin inline asm
	{max.f16 %rs296,%rs297,%rs60;
}
	// end inline asm
	// begin inline asm
	{min.f16 %rs299,%rs296,%rs61;
}
	// end inline asm
	// begin inline asm
	{mul.f16 %rs302,%rs293,%rs293;
}
	// end inline asm
	// begin inline asm
	{mul.f16 %rs305,%rs302,%rs293;
}
	// end inline asm
	// begin inline asm
	{mul.f16 %rs308,%rs71,%rs305;
}
	// end inline asm
	// begin inline asm
	{add.f16 %rs311,%rs293,%rs308;
}
	// end inline asm
	// begin inline asm
	{mul.f16 %rs314,%rs68,%rs311;
}
	// end inline asm
	// begin inline asm
	{mul.f16 %rs317,%rs67,%rs293;
}
	// end inline asm
	// begin inline asm
	{mul.f16 %rs320,%rs314,%rs73;
}
	// end inline asm
	// begin inline asm
	{.reg.b32         f, C, nZ;       
 .reg.b16         h,r;            
  mov.b16         h,%rs320;           
  cvt.f32.f16     f,h;            
  mov.b32         C, 0x3fb8aa3bU; 
  mov.b32         nZ, 0x80000000U;
  fma.rn.f32      f,f,C,nZ;       
  ex2.approx.ftz.f32  f,f;        
  cvt.rn.f16.f32      r,f;        
{.reg.b16 spc, ulp, p;
  mov.b16 spc,0X1F79U;
  mov.b16 ulp,0x9400U;
  set.eq.f16.f16 p,h, spc;
  fma.rn.f16 r,p,ulp,r;
}
{.reg.b16 spc, ulp, p;
  mov.b16 spc,0X25CFU;
  mov.b16 ulp,0x9400U;
  set.eq.f16.f16 p,h, spc;
  fma.rn.f16 r,p,ulp,r;
}
{.reg.b16 spc, ulp, p;
  mov.b16 spc,0XC13BU;
  mov.b16 ulp,0x0400U;
  set.eq.f16.f16 p,h, spc;
  fma.rn.f16 r,p,ulp,r;
}
{.reg.b16 spc, ulp, p;
  mov.b16 spc,0XC1EFU;
  mov.b16 ulp,0x0200U;
  set.eq.f16.f16 p,h, spc;
  fma.rn.f16 r,p,ulp,r;
}
  mov.b16         %rs323,r;           
}
	// end inline asm
	// begin inline asm
	{sub.f16 %rs325,%rs323,%rs72;
}
	// end inline asm
	// begin inline asm
	{add.f16 %rs328,%rs323,%rs72;
}
	// end inline asm
	// begin inline asm
	{  cvt.f32.f16 %f77, %rs325;}

	// end inline asm
	// begin inline asm
	{  cvt.f32.f16 %f78, %rs328;}

	// end inline asm
	// begin inline asm
	{rcp.approx.ftz.f32 %f79, %f78;
}
	// end inline asm
	mul.f32 	%f81, %f77, %f79;
	// begin inline asm
	{  cvt.rn.f16.f32 %rs510, %f81;}

	// end inline asm
	// begin inline asm
	{abs.f16 %rs334,%rs510;
}
	// end inline asm
	mov.b16 	%rs338, 143;
	// begin inline asm
	{ .reg .pred __$temp3;
  setp.lt.f16  __$temp3, %rs334, %rs338;
  selp.u16 %rs336, 1, 0, __$temp3;}
	// end inline asm
	setp.eq.s16 	%p9, %rs336, 0;
	@%p9 bra 	$L__BB5_15;
	mov.f32 	%f82, 0f00000000;
	// begin inline asm
	{  cvt.rn.f16.f32 %rs339, %f82;}

	// end inline asm
	// begin inline asm
	{ .reg .pred __$temp3;
  setp.lt.f16  __$temp3, %rs339, %rs334;
  selp.u16 %rs340, 1, 0, __$temp3;}
	// end inline asm
	setp.eq.s16 	%p10, %rs340, 0;
	@%p10 bra 	$L__BB5_15;
	neg.f32 	%f84, %f78;
	fma.rn.f32 	%f85, %f84, %f81, %f77;
	fma.rn.f32 	%f83, %f79, %f85, %f81;
	// begin inline asm
	{  cvt.rn.f16.f32 %rs510, %f83;}

	// end inline asm
$L__BB5_15:
	// begin inline asm
	{add.f16 %rs344,%rs72,%rs510;
}
	// end inline asm
	// begin inline asm
	{mul.f16 %rs347,%rs317,%rs344;
}
	// end inline asm
	// begin inline asm
	{mul.f16 %rs350,%rs299,%rs299;
}
	// end inline asm
	// begin inline asm
	{mul.f16 %rs353,%rs350,%rs299;
}
	// end inline asm
	// begin inline asm
	{mul.f16 %rs356,%rs71,%rs353;
}
	// end inline asm
	// begin inline asm
	{add.f16 %rs359,%rs299,%rs356;
}
	// end inline asm
	// begin inline asm
	{mul.f16 %rs362,%rs68,%rs359;
}
	// end inline asm
	// begin inline asm
	{mul.f16 %rs365,%rs67,%rs299;
}
	// end inline asm
	// begin inline asm
	{mul.f16 %rs368,%rs362,%rs73;
}
	// end inline asm
	// begin inline asm
	{.reg.b32         f, C, nZ;       
 .reg.b16         h,r;            
  mov.b16         h,%rs368;           
  cvt.f32.f16     f,h;            
  mov.b32         C, 0x3fb8aa3bU; 
  mov.b32         nZ, 0x80000000U;
  fma.rn.f32      f,f,C,nZ;       
  ex2.approx.ftz.f32  f,f;        
  cvt.rn.f16.f32      r,f;        
{.reg.b16 spc, ulp, p;
  mov.b16 spc,0X1F79U;
  mov.b16 ulp,0x9400U;
  set.eq.f16.f16 p,h, spc;
  fma.rn.f16 r,p,ulp,r;
}
{.reg.b16 spc, ulp, p;
  mov.b16 spc,0X25CFU;
  mov.b16 ulp,0x9400U;
  set.eq.f16.f16 p,h, spc;
  fma.rn.f16 r,p,ulp,r;
}
{.reg.b16 spc, ulp, p;
  mov.b16 spc,0XC13BU;
  mov.b16 ulp,0x0400U;
  set.eq.f16.f16 p,h, spc;
  fma.rn.f16 r,p,ulp,r;
}
{.reg.b16 spc, ulp, p;
  mov.b16 spc,0XC1EFU;
  mov.b16 ulp,0x0200U;
  set.eq.f16.f16 p,h, spc;
  fma.rn.f16 r,p,ulp,r;
}
  mov.b16         %rs371,r;           
}
	// end inline asm
	// begin inline asm
	{sub.f16 %rs373,%rs371,%rs72;
}
	// end inline asm
	// begin inline asm
	{add.f16 %rs376,%rs371,%rs72;
}
	// end inline asm
	// begin inline asm
	{  cvt.f32.f16 %f86, %rs373;}

	// end inline asm
	// begin inline asm
	{  cvt.f32.f16 %f87, %rs376;}

	// end inline asm
	// begin inline asm
	{rcp.approx.ftz.f32 %f88, %f87;
}
	// end inline asm
	mul.f32 	%f90, %f86, %f88;
	// begin inline asm
	{  cvt.rn.f16.f32 %rs511, %f90;}

	// end inline asm
	// begin inline asm
	{abs.f16 %rs382,%rs511;
}
	// end inline asm
	mov.b16 	%rs386, 143;
	// begin inline asm
	{ .reg .pred __$temp3;
  setp.lt.f16  __$temp3, %rs382, %rs386;
  selp.u16 %rs384, 1, 0, __$temp3;}
	// end inline asm
	setp.eq.s16 	%p11, %rs384, 0;
	@%p11 bra 	$L__BB5_18;
	mov.f32 	%f91, 0f00000000;
	// begin inline asm
	{  cvt.rn.f16.f32 %rs387, %f91;}

	// end inline asm
	// begin inline asm
	{ .reg .pred __$temp3;
  setp.lt.f16  __$temp3, %rs387, %rs382;
  selp.u16 %rs388, 1, 0, __$temp3;}
	// end inline asm
	setp.eq.s16 	%p12, %rs388, 0;
	@%p12 bra 	$L__BB5_18;
	neg.f32 	%f93, %f87;
	fma.rn.f32 	%f94, %f93, %f90, %f86;
	fma.rn.f32 	%f92, %f88, %f94, %f90;
	// begin inline asm
	{  cvt.rn.f16.f32 %rs511, %f92;}

	// end inline asm
$L__BB5_18:
	// begin inline asm
	{add.f16 %rs392,%rs72,%rs511;
}
	// end inline asm
	// begin inline asm
	{mul.f16 %rs395,%rs365,%rs392;
}
	// end inline asm
	mov.b32 	{%rs399, %rs405}, %r4;
	// begin inline asm
	{max.f16 %rs398,%rs399,%rs60;
}
	// end inline asm
	// begin inline asm
	{min.f16 %rs401,%rs398,%rs61;
}
	// end inline asm
	// begin inline asm
	{max.f16 %rs404,%rs405,%rs60;
}
	// end inline asm
	// begin inline asm
	{min.f16 %rs407,%rs404,%rs61;
}
	// end inline asm
	// begin inline asm
	{mul.f16 %rs410,%rs401,%rs401;
}
	// end inline asm
	// begin inline asm
	{mul.f16 %rs413,%rs410,%rs401;
}
	// end inline asm
	// begin inline asm
	{mul.f16 %rs416,%rs71,%rs413;
}
	// end inline asm
	// begin inline asm
	{add.f16 %rs419,%rs401,%rs416;
}
	// end inline asm
	// begin inline asm
	{mul.f16 %rs422,%rs68,%rs419;
}
	// end inline asm
	// begin inline asm
	{mul.f16 %rs425,%rs67,%rs401;
}
	// end inline asm
	// begin inline asm
	{mul.f16 %rs428,%rs422,%rs73;
}
	// end inline asm
	// begin inline asm
	{.reg.b32         f, C, nZ;       
 .reg.b16         h,r;            
  mov.b16         h,%rs428;           
  cvt.f32.f16     f,h;            
  mov.b32         C, 0x3fb8aa3bU; 
  mov.b32         nZ, 0x80000000U;
  fma.rn.f32      f,f,C,nZ;       
  ex2.approx.ftz.f32  f,f;        
  cvt.rn.f16.f32      r,f;        
{.reg.b16 spc, ulp, p;
  mov.b16 spc,0X1F79U;
  mov.b16 ulp,0x9400U;
  set.eq.f16.f16 p,h, spc;
  fma.rn.f16 r,p,ulp,r;
}
{.reg.b16 spc, ulp, p;
  mov.b16 spc,0X25CFU;
  mov.b16 ulp,0x9400U;
  set.eq.f16.f16 p,h, spc;
  fma.rn.f16 r,p,ulp,r;
}
{.reg.b16 spc, ulp, p;
  mov.b16 spc,0XC13BU;
  mov.b16 ulp,0x0400U;
  set.eq.f16.f16 p,h, spc;
  fma.rn.f16 r,p,ulp,r;
}
{.reg.b16 spc, ulp, p;
  mov.b16 spc,0XC1EFU;
  mov.b16 ulp,0x0200U;
  set.eq.f16.f16 p,h, spc;
  fma.rn.f16 r,p,ulp,r;
}
  mov.b16         %rs431,r;           
}
	// end inline asm
	// begin inline asm
	{sub.f16 %rs433,%rs431,%rs72;
}
	// end inline asm
	// begin inline asm
	{add.f16 %rs436,%rs431,%rs72;
}
	// end inline asm
	// begin inline asm
	{  cvt.f32.f16 %f95, %rs433;}

	// end inline asm
	// begin inline asm
	{  cvt.f32.f16 %f96, %rs436;}

	// end inline asm
	// begin inline asm
	{rcp.approx.ftz.f32 %f97, %f96;
}
	// end inline asm
	mul.f32 	%f99, %f95, %f97;
	// begin inline asm
	{  cvt.rn.f16.f32 %rs512, %f99;}

	// end inline asm
	// begin inline asm
	{abs.f16 %rs442,%rs512;
}
	// end inline asm
	mov.b16 	%rs446, 143;
	// begin inline asm
	{ .reg .pred __$temp3;
  setp.lt.f16  __$temp3, %rs442, %rs446;
  selp.u16 %rs444, 1, 0, __$temp3;}
	// end inline asm
	setp.eq.s16 	%p13, %rs444, 0;
	@%p13 bra 	$L__BB5_21;
	mov.f32 	%f100, 0f00000000;
	// begin inline asm
	{  cvt.rn.f16.f32 %rs447, %f100;}

	// end inline asm
	// begin inline asm
	{ .reg .pred __$temp3;
  setp.lt.f16  __$temp3, %rs447, %rs442;
  selp.u16 %rs448, 1, 0, __$temp3;}
	// end inline asm
	setp.eq.s16 	%p14, %rs448, 0;
	@%p14 bra 	$L__BB5_21;
	neg.f32 	%f102, %f96;
	fma.rn.f32 	%f103, %f102, %f99, %f95;
	fma.rn.f32 	%f101, %f97, %f103, %f99;
	// begin inline asm
	{  cvt.rn.f16.f32 %rs512, %f101;}

	// end inline asm
$L__BB5_21:
	// begin inline asm
	{add.f16 %rs452,%rs72,%rs512;
}
	// end inline asm
	// begin inline asm
	{mul.f16 %rs455,%rs425,%rs452;
}
	// end inline asm
	// begin inline asm
	{mul.f16 %rs458,%rs407,%rs407;
}
	// end inline asm
	// begin inline asm
	{mul.f16 %rs461,%rs458,%rs407;
}
	// end inline asm
	// begin inline asm
	{mul.f16 %rs464,%rs71,%rs461;
}
	// end inline asm
	// begin inline asm
	{add.f16 %rs467,%rs407,%rs464;
}
	// end inline asm
	// begin inline asm
	{mul.f16 %rs470,%rs68,%rs467;
}
	// end inline asm
	// begin inline asm
	{mul.f16 %rs473,%rs67,%rs407;
}
	// end inline asm
	// begin inline asm
	{mul.f16 %rs476,%rs470,%rs73;
}
	// end inline asm
	// begin inline asm
	{.reg.b32         f, C, nZ;       
 .reg.b16         h,r;            
  mov.b16         h,%rs476;           
  cvt.f32.f16     f,h;            
  mov.b32         C, 0x3fb8aa3bU; 
  mov.b32         nZ, 0x80000000U;
  fma.rn.f32      f,f,C,nZ;       
  ex2.approx.ftz.f32  f,f;        
  cvt.rn.f16.f32      r,f;        
{.reg.b16 spc, ulp, p;
  mov.b16 spc,0X1F79U;
  mov.b16 ulp,0x9400U;
  set.eq.f16.f16 p,h, spc;
  fma.rn.f16 r,p,ulp,r;
}
{.reg.b16 spc, ulp, p;
  mov.b16 spc,0X25CFU;
  mov.b16 ulp,0x9400U;
  set.eq.f16.f16 p,h, spc;
  fma.rn.f16 r,p,ulp,r;
}
{.reg.b16 spc, ulp, p;
  mov.b16 spc,0XC13BU;
  mov.b16 ulp,0x0400U;
  set.eq.f16.f16 p,h, spc;
  fma.rn.f16 r,p,ulp,r;
}
{.reg.b16 spc, ulp, p;
  mov.b16 spc,0XC1EFU;
  mov.b16 ulp,0x0200U;
  set.eq.f16.f16 p,h, spc;
  fma.rn.f16 r,p,ulp,r;
}
  mov.b16         %rs479,r;           
}
	// end inline asm
	// begin inline asm
	{sub.f16 %rs481,%rs479,%rs72;
}
	// end inline asm
	// begin inline asm
	{add.f16 %rs484,%rs479,%rs72;
}
	// end inline asm
	// begin inline asm
	{  cvt.f32.f16 %f104, %rs481;}

	// end inline asm
	// begin inline asm
	{  cvt.f32.f16 %f105, %rs484;}

	// end inline asm
	// begin inline asm
	{rcp.approx.ftz.f32 %f106, %f105;
}
	// end inline asm
	mul.f32 	%f108, %f104, %f106;
	// begin inline asm
	{  cvt.rn.f16.f32 %rs513, %f108;}

	// end inline asm
	// begin inline asm
	{abs.f16 %rs490,%rs513;
}
	// end inline asm
	mov.b16 	%rs494, 143;
	// begin inline asm
	{ .reg .pred __$temp3;
  setp.lt.f16  __$temp3, %rs490, %rs494;
  selp.u16 %rs492, 1, 0, __$temp3;}
	// end inline asm
	setp.eq.s16 	%p15, %rs492, 0;
	@%p15 bra 	$L__BB5_24;
	mov.f32 	%f109, 0f00000000;
	// begin inline asm
	{  cvt.rn.f16.f32 %rs495, %f109;}

	// end inline asm
	// begin inline asm
	{ .reg .pred __$temp3;
  setp.lt.f16  __$temp3, %rs495, %rs490;
  selp.u16 %rs496, 1, 0, __$temp3;}
	// end inline asm
	setp.eq.s16 	%p16, %rs496, 0;
	@%p16 bra 	$L__BB5_24;
	neg.f32 	%f111, %f105;
	fma.rn.f32 	%f112, %f111, %f108, %f104;
	fma.rn.f32 	%f110, %f106, %f112, %f108;
	// begin inline asm
	{  cvt.rn.f16.f32 %rs513, %f110;}

	// end inline asm
$L__BB5_24:
	// begin inline asm
	{add.f16 %rs500,%rs72,%rs513;
}
	// end inline asm
	// begin inline asm
	{mul.f16 %rs503,%rs473,%rs500;
}
	// end inline asm
	add.s32 	%r11, %r1, 7;
	setp.ge.s32 	%p17, %r11, %r5;
	@%p17 bra 	$L__BB5_26;
	cvta.to.global.u64 	%rd6, %rd1;
	add.s64 	%rd8, %rd6, %rd4;
	mov.b32 	%r12, {%rs131, %rs179};
	mov.b32 	%r13, {%rs239, %rs287};
	mov.b32 	%r14, {%rs455, %rs503};
	mov.b32 	%f113, %r14;
	mov.b32 	%r15, {%rs347, %rs395};
	mov.b32 	%f114, %r15;
	mov.b32 	%f115, %r13;
	mov.b32 	%f116, %r12;
	st.global.v4.f32 	[%rd8], {%f116, %f115, %f114, %f113};
$L__BB5_26:
	ret;

}


// ===== COMPILED SASS (sm_100) =====

	.target	sm_100

	.elftype	@"ET_EXEC"


//--------------------- .note.nv.tkinfo           --------------------------
	.section	.note.nv.tkinfo,"",@"SHT_NOTE"
	.sectionflags	@"SHF_NOTE_NV_TKINFO"
	.tkinfo
        /*0018*/ 	.word	0x00000002
        /*0030*/ 	.string	""
        /*0030*/ 	.string	"ptxas"
        /*0030*/ 	.string	"Cuda compilation tools, release 13.0, V13.0.88"
        /*0030*/ 	.string	"Build cuda_13.0.r13.0/compiler.36424714_0"
        /*0030*/ 	.string	"-arch sm_100 -m 64 "



//--------------------- .note.nv.cuinfo           --------------------------
	.section	.note.nv.cuinfo,"",@"SHT_NOTE"
	.sectionflags	@"SHF_NOTE_NV_CUINFO"
        /*0018*/ 	.short	0x0002
        /*001a*/ 	.short	0x0064
        /*001c*/ 	.short	0x0082
	.zero		2


//--------------------- .nv.info                  --------------------------
	.section	.nv.info,"",@"SHT_CUDA_INFO"
	.align	4


	//----- nvinfo : EIATTR_REGCOUNT
	.align		4
        /*0000*/ 	.byte	0x04, 0x2f
        /*0002*/ 	.short	(.L_1 - .L_0)
	.align		4
.L_0:
        /*0004*/ 	.word	index@(_Z15gelu_f32_kernelPfS_i)
        /*0008*/ 	.word	0x00000012


	//----- nvinfo : EIATTR_FRAME_SIZE
	.align		4
.L_1:
        /*000c*/ 	.byte	0x04, 0x11
        /*000e*/ 	.short	(.L_3 - .L_2)
	.align		4
.L_2:
        /*0010*/ 	.word	index@(_Z15gelu_f32_kernelPfS_i)
        /*0014*/ 	.word	0x00000000


	//----- nvinfo : EIATTR_REGCOUNT
	.align		4
.L_3:
        /*0018*/ 	.byte	0x04, 0x2f
        /*001a*/ 	.short	(.L_5 - .L_4)
	.align		4
.L_4:
        /*001c*/ 	.word	index@(_Z17gelu_f32x4_kernelPfS_i)
        /*0020*/ 	.word	0x00000016


	//----- nvinfo : EIATTR_FRAME_SIZE
	.align		4
.L_5:
        /*0024*/ 	.byte	0x04, 0x11
        /*0026*/ 	.short	(.L_7 - .L_6)
	.align		4
.L_6:
        /*0028*/ 	.word	index@(_Z17gelu_f32x4_kernelPfS_i)
        /*002c*/ 	.word	0x00000000


	//----- nvinfo : EIATTR_REGCOUNT
	.align		4
.L_7:
        /*0030*/ 	.byte	0x04, 0x2f
        /*0032*/ 	.short	(.L_9 - .L_8)
	.align		4
.L_8:
        /*0034*/ 	.word	index@(_Z16gelu_fp16_kernelP6__halfS0_i)
        /*0038*/ 	.word	0x0000000c


	//----- nvinfo : EIATTR_FRAME_SIZE
	.align		4
.L_9:
        /*003c*/ 	.byte	0x04, 0x11
        /*003e*/ 	.short	(.L_11 - .L_10)
	.align		4
.L_10:
        /*0040*/ 	.word	index@(_Z16gelu_fp16_kernelP6__halfS0_i)
        /*0044*/ 	.word	0x00000000


	//----- nvinfo : EIATTR_REGCOUNT
	.align		4
.L_11:
        /*0048*/ 	.byte	0x04, 0x2f
        /*004a*/ 	.short	(.L_13 - .L_12)
	.align		4
.L_12:
        /*004c*/ 	.word	index@(_Z18gelu_fp16x2_kernelP6__halfS0_i)
        /*0050*/ 	.word	0x00000011


	//----- nvinfo : EIATTR_FRAME_SIZE
	.align		4
.L_13:
        /*0054*/ 	.byte	0x04, 0x11
        /*0056*/ 	.short	(.L_15 - .L_14)
	.align		4
.L_14:
        /*0058*/ 	.word	index@(_Z18gelu_fp16x2_kernelP6__halfS0_i)
        /*005c*/ 	.word	0x00000000


	//----- nvinfo : EIATTR_REGCOUNT
	.align		4
.L_15:
        /*0060*/ 	.byte	0x04, 0x2f
        /*0062*/ 	.short	(.L_17 - .L_16)
	.align		4
.L_16:
        /*0064*/ 	.word	index@(_Z17gelu_f16x8_kernelP6__halfS0_i)
        /*0068*/ 	.word	0x00000020


	//----- nvinfo : EIATTR_FRAME_SIZE
	.align		4
.L_17:
        /*006c*/ 	.byte	0x04, 0x11
        /*006e*/ 	.short	(.L_19 - .L_18)
	.align		4
.L_18:
        /*0070*/ 	.word	index@(_Z17gelu_f16x8_kernelP6__halfS0_i)
        /*0074*/ 	.word	0x00000000


	//----- nvinfo : EIATTR_REGCOUNT
	.align		4
.L_19:
        /*0078*/ 	.byte	0x04, 0x2f
        /*007a*/ 	.short	(.L_21 - .L_20)
	.align		4
.L_20:
        /*007c*/ 	.word	index@(_Z23gelu_fp16x8_pack_kernelP6__halfS0_i)
        /*0080*/ 	.word	0x00000022


	//----- nvinfo : EIATTR_FRAME_SIZE
	.align		4
.L_21:
        /*0084*/ 	.byte	0x04, 0x11
        /*0086*/ 	.short	(.L_23 - .L_22)
	.align		4
.L_22:
        /*0088*/ 	.word	index@(_Z23gelu_fp16x8_pack_kernelP6__halfS0_i)
        /*008c*/ 	.word	0x00000000


	//----- nvinfo : EIATTR_MIN_STACK_SIZE
	.align		4
.L_23:
        /*0090*/ 	.byte	0x04, 0x12
        /*0092*/ 	.short	(.L_25 - .L_24)
	.align		4
.L_24:
        /*0094*/ 	.word	index@(_Z23gelu_fp16x8_pack_kernelP6__halfS0_i)
        /*0098*/ 	.word	0x00000000


	//----- nvinfo : EIATTR_MIN_STACK_SIZE
	.align		4
.L_25:
        /*009c*/ 	.byte	0x04, 0x12
        /*009e*/ 	.short	(.L_27 - .L_26)
	.align		4
.L_26:
        /*00a0*/ 	.word	index@(_Z17gelu_f16x8_kernelP6__halfS0_i)
        /*00a4*/ 	.word	0x00000000


	//----- nvinfo : EIATTR_MIN_STACK_SIZE
	.align		4
.L_27:
        /*00a8*/ 	.byte	0x04, 0x12
        /*00aa*/ 	.short	(.L_29 - .L_28)
	.align		4
.L_28:
        /*00ac*/ 	.word	index@(_Z18gelu_fp16x2_kernelP6__halfS0_i)
        /*00b0*/ 	.word	0x00000000


	//----- nvinfo : EIATTR_MIN_STACK_SIZE
	.align		4
.L_29:
        /*00b4*/ 	.byte	0x04, 0x12
        /*00b6*/ 	.short	(.L_31 - .L_30)
	.align		4
.L_30:
        /*00b8*/ 	.word	index@(_Z16gelu_fp16_kernelP6__halfS0_i)
        /*00bc*/ 	.word	0x00000000


	//----- nvinfo : EIATTR_MIN_STACK_SIZE
	.align		4
.L_31:
        /*00c0*/ 	.byte	0x04, 0x12
        /*00c2*/ 	.short	(.L_33 - .L_32)
	.align		4
.L_32:
        /*00c4*/ 	.word	index@(_Z17gelu_f32x4_kernelPfS_i)
        /*00c8*/ 	.word	0x00000000


	//----- nvinfo : EIATTR_MIN_STACK_SIZE
	.align		4
.L_33:
        /*00cc*/ 	.byte	0x04, 0x12
        /*00ce*/ 	.short	(.L_35 - .L_34)
	.align		4
.L_34:
        /*00d0*/ 	.word	index@(_Z15gelu_f32_kernelPfS_i)
        /*00d4*/ 	.word	0x00000000
.L_35:


//--------------------- .nv.compat                --------------------------
	.section	.nv.compat,"",@"SHT_CUDA_COMPAT_INFO"
	.align	4
        /*0000*/ 	.byte	0x02, 0x09, 0x00, 0x00, 0x02, 0x02, 0x01, 0x00, 0x02, 0x05, 0x05, 0x00, 0x03, 0x07, 0x01, 0x01
        /*0010*/ 	.byte	0x02, 0x03, 0x00, 0x00, 0x02, 0x06, 0x01, 0x00, 0x04, 0x0b, 0x08, 0x00, 0x01, 0x00, 0x00, 0x00
        /*0020*/ 	.byte	0x00, 0x00, 0x00, 0x00


//--------------------- .nv.info._Z23gelu_fp16x8_pack_kernelP6__halfS0_i --------------------------
	.section	.nv.info._Z23gelu_fp16x8_pack_kernelP6__halfS0_i,"",@"SHT_CUDA_INFO"
	.sectionflags	@""
	.align	4


	//----- nvinfo : EIATTR_CUDA_API_VERSION
	.align		4
        /*0000*/ 	.byte	0x04, 0x37
        /*0002*/ 	.short	(.L_37 - .L_36)
.L_36:
        /*0004*/ 	.word	0x00000082


	//----- nvinfo : EIATTR_KPARAM_INFO
	.align		4
.L_37:
        /*0008*/ 	.byte	0x04, 0x17
        /*000a*/ 	.short	(.L_39 - .L_38)
.L_38:
        /*000c*/ 	.word	0x00000000
        /*0010*/ 	.short	0x0002
        /*0012*/ 	.short	0x0010
        /*0014*/ 	.byte	0x00, 0xf0, 0x11, 0x00


	//----- nvinfo : EIATTR_KPARAM_INFO
	.align		4
.L_39:
        /*0018*/ 	.byte	0x04, 0x17
        /*001a*/ 	.short	(.L_41 - .L_40)
.L_40:
        /*001c*/ 	.word	0x00000000
        /*0020*/ 	.short	0x0001
        /*0022*/ 	.short	0x0008
        /*0024*/ 	.byte	0x00, 0xf5, 0x21, 0x00


	//----- nvinfo : EIATTR_KPARAM_INFO
	.align		4
.L_41:
        /*0028*/ 	.byte	0x04, 0x17
        /*002a*/ 	.short	(.L_43 - .L_42)
.L_42:
        /*002c*/ 	.word	0x00000000
        /*0030*/ 	.short	0x0000
        /*0032*/ 	.short	0x0000
        /*0034*/ 	.byte	0x00, 0xf5, 0x21, 0x00


	//----- nvinfo : EIATTR_SPARSE_MMA_MASK
	.align		4
.L_43:
        /*0038*/ 	.byte	0x03, 0x50
        /*003a*/ 	.short	0x0000


	//----- nvinfo : EIATTR_MAXREG_COUNT
	.align		4
        /*003c*/ 	.byte	0x03, 0x1b
        /*003e*/ 	.short	0x00ff


	//----- nvinfo : EIATTR_MERCURY_ISA_VERSION
	.align		4
        /*0040*/ 	.byte	0x03, 0x5f
        /*0042*/ 	.short	0x0101


	//----- nvinfo : EIATTR_VRC_CTA_INIT_COUNT
	.align		4
        /*0044*/ 	.byte	0x02, 0x4a
	.zero		1
	.zero		1


	//----- nvinfo : EIATTR_EXIT_INSTR_OFFSETS
	.align		4
        /*0048*/ 	.byte	0x04, 0x1c
        /*004a*/ 	.short	(.L_45 - .L_44)


	//   ....[0]....
.L_44:
        /*004c*/ 	.word	0x00000fe0


	//   ....[1]....
        /*0050*/ 	.word	0x000011c0


	//----- nvinfo : EIATTR_CBANK_PARAM_SIZE
	.align		4
.L_45:
        /*0054*/ 	.byte	0x03, 0x19
        /*0056*/ 	.short	0x0014


	//----- nvinfo : EIATTR_PARAM_CBANK
	.align		4
        /*0058*/ 	.byte	0x04, 0x0a
        /*005a*/ 	.short	(.L_47 - .L_46)
	.align		4
.L_46:
        /*005c*/ 	.word	index@(.nv.constant0._Z23gelu_fp16x8_pack_kernelP6__halfS0_i)
        /*0060*/ 	.short	0x0380
        /*0062*/ 	.short	0x0014


	//----- nvinfo : EIATTR_SW_WAR
	.align		4
.L_47:
        /*0064*/ 	.byte	0x04, 0x36
        /*0066*/ 	.short	(.L_49 - .L_48)
.L_48:
        /*0068*/ 	.word	0x00000008
.L_49:


//--------------------- .nv.info._Z17gelu_f16x8_kernelP6__halfS0_i --------------------------
	.section	.nv.info._Z17gelu_f16x8_kernelP6__halfS0_i,"",@"SHT_CUDA_INFO"
	.sectionflags	@""
	.align	4


	//----- nvinfo : EIATTR_CUDA_API_VERSION
	.align		4
        /*0000*/ 	.byte	0x04, 0x37
        /*0002*/ 	.short	(.L_51 - .L_50)
.L_50:
        /*0004*/ 	.word	0x00000082


	//----- nvinfo : EIATTR_KPARAM_INFO
	.align		4
.L_51:
        /*0008*/ 	.byte	0x04, 0x17
        /*000a*/ 	.short	(.L_53 - .L_52)
.L_52:
        /*000c*/ 	.word	0x00000000
        /*0010*/ 	.short	0x0002
        /*0012*/ 	.short	0x0010
        /*0014*/ 	.byte	0x00, 0xf0, 0x11, 0x00


	//----- nvinfo : EIATTR_KPARAM_INFO
	.align		4
.L_53:
        /*0018*/ 	.byte	0x04, 0x17
        /*001a*/ 	.short	(.L_55 - .L_54)
.L_54:
        /*001c*/ 	.word	0x00000000
        /*0020*/ 	.short	0x0001
        /*0022*/ 	.short	0x0008
        /*0024*/ 	.byte	0x00, 0xf5, 0x21, 0x00


	//----- nvinfo : EIATTR_KPARAM_INFO
	.align		4
.L_55:
        /*0028*/ 	.byte	0x04, 0x17
        /*002a*/ 	.short	(.L_57 - .L_56)
.L_56:
        /*002c*/ 	.word	0x00000000
        /*0030*/ 	.short	0x0000
        /*0032*/ 	.short	0x0000
        /*0034*/ 	.byte	0x00, 0xf5, 0x21, 0x00


	//----- nvinfo : EIATTR_SPARSE_MMA_MASK
	.align		4
.L_57:
        /*0038*/ 	.byte	0x03, 0x50
        /*003a*/ 	.short	0x0000


	//----- nvinfo : EIATTR_MAXREG_COUNT
	.align		4
        /*003c*/ 	.byte	0x03, 0x1b
        /*003e*/ 	.short	0x00ff


	//----- nvinfo : EIATTR_MERCURY_ISA_VERSION
	.align		4
        /*0040*/ 	.byte	0x03, 0x5f
        /*0042*/ 	.short	0x0101


	//----- nvinfo : EIATTR_VRC_CTA_INIT_COUNT
	.align		4
        /*0044*/ 	.byte	0x02, 0x4a
	.zero		1
	.zero		1


	//----- nvinfo : EIATTR_EXIT_INSTR_OFFSETS
	.align		4
        /*0048*/ 	.byte	0x04, 0x1c
        /*004a*/ 	.short	(.L_59 - .L_58)


	//   ....[0]....
.L_58:
        /*004c*/ 	.word	0x00001200


	//   ....[1]....
        /*0050*/ 	.word	0x00001230


	//----- nvinfo : EIATTR_CBANK_PARAM_SIZE
	.align		4
.L_59:
        /*0054*/ 	.byte	0x03, 0x19
        /*0056*/ 	.short	0x0014


	//----- nvinfo : EIATTR_PARAM_CBANK
	.align		4
        /*0058*/ 	.byte	0x04, 0x0a
        /*005a*/ 	.short	(.L_61 - .L_60)
	.align		4
.L_60:
        /*005c*/ 	.word	index@(.nv.constant0._Z17gelu_f16x8_kernelP6__halfS0_i)
        /*0060*/ 	.short	0x0380
        /*0062*/ 	.short	0x0014


	//----- nvinfo : EIATTR_SW_WAR
	.align		4
.L_61:
        /*0064*/ 	.byte	0x04, 0x36
        /*0066*/ 	.short	(.L_63 - .L_62)
.L_62:
        /*0068*/ 	.word	0x00000008
.L_63:


//--------------------- .nv.info._Z18gelu_fp16x2_kernelP6__halfS0_i --------------------------
	.section	.nv.info._Z18gelu_fp16x2_kernelP6__halfS0_i,"",@"SHT_CUDA_INFO"
	.sectionflags	@""
	.align	4


	//----- nvinfo : EIATTR_CUDA_API_VERSION
	.align		4
        /*0000*/ 	.byte	0x04, 0x37
        /*0002*/ 	.short	(.L_65 - .L_64)
.L_64:
        /*0004*/ 	.word	0x00000082


	//----- nvinfo : EIATTR_KPARAM_INFO
	.align		4
.L_65:
        /*0008*/ 	.byte	0x04, 0x17
        /*000a*/ 	.short	(.L_67 - .L_66)
.L_66:
        /*000c*/ 	.word	0x00000000
        /*0010*/ 	.short	0x0002
        /*0012*/ 	.short	0x0010
        /*0014*/ 	.byte	0x00, 0xf0, 0x11, 0x00


	//----- nvinfo : EIATTR_KPARAM_INFO
	.align		4
.L_67:
        /*0018*/ 	.byte	0x04, 0x17
        /*001a*/ 	.short	(.L_69 - .L_68)
.L_68:
        /*001c*/ 	.word	0x00000000
        /*0020*/ 	.short	0x0001
        /*0022*/ 	.short	0x0008
        /*0024*/ 	.byte	0x00, 0xf5, 0x21, 0x00


	//----- nvinfo : EIATTR_KPARAM_INFO
	.align		4
.L_69:
        /*0028*/ 	.byte	0x04, 0x17
        /*002a*/ 	.short	(.L_71 - .L_70)
.L_70:
        /*002c*/ 	.word	0x00000000
        /*0030*/ 	.short	0x0000
        /*0032*/ 	.short	0x0000
        /*0034*/ 	.byte	0x00, 0xf5, 0x21, 0x00


	//----- nvinfo : EIATTR_SPARSE_MMA_MASK
	.align		4
.L_71:
        /*0038*/ 	.byte	0x03, 0x50
        /*003a*/ 	.short	0x0000


	//----- nvinfo : EIATTR_MAXREG_COUNT
	.align		4
        /*003c*/ 	.byte	0x03, 0x1b
        /*003e*/ 	.short	0x00ff


	//----- nvinfo : EIATTR_MERCURY_ISA_VERSION
	.align		4
        /*0040*/ 	.byte	0x03, 0x5f
        /*0042*/ 	.short	0x0101


	//----- nvinfo : EIATTR_VRC_CTA_INIT_COUNT
	.align		4
        /*0044*/ 	.byte	0x02, 0x4a
	.zero		1
	.zero		1


	//----- nvinfo : EIATTR_EXIT_INSTR_OFFSETS
	.align		4
        /*0048*/ 	.byte	0x04, 0x1c
        /*004a*/ 	.short	(.L_73 - .L_72)


	//   ....[0]....
.L_72:
        /*004c*/ 	.word	0x00000070


	//   ....[1]....
        /*0050*/ 	.word	0x00000530


	//----- nvinfo : EIATTR_CBANK_PARAM_SIZE
	.align		4
.L_73:
        /*0054*/ 	.byte	0x03, 0x19
        /*0056*/ 	.short	0x0014


	//----- nvinfo : EIATTR_PARAM_CBANK
	.align		4
        /*0058*/ 	.byte	0x04, 0x0a
        /*005a*/ 	.short	(.L_75 - .L_74)
	.align		4
.L_74:
        /*005c*/ 	.word	index@(.nv.constant0._Z18gelu_fp16x2_kernelP6__halfS0_i)
        /*0060*/ 	.short	0x0380
        /*0062*/ 	.short	0x0014


	//----- nvinfo : EIATTR_SW_WAR
	.align		4
.L_75:
        /*0064*/ 	.byte	0x04, 0x36
        /*0066*/ 	.short	(.L_77 - .L_76)
.L_76:
        /*0068*/ 	.word	0x00000008
.L_77:


//--------------------- .nv.info._Z16gelu_fp16_kernelP6__halfS0_i --------------------------
	.section	.nv.info._Z16gelu_fp16_kernelP6__halfS0_i,"",@"SHT_CUDA_INFO"
	.sectionflags	@""
	.align	4


	//----- nvinfo : EIATTR_CUDA_API_VERSION
	.align		4
        /*0000*/ 	.byte	0x04, 0x37
        /*0002*/ 	.short	(.L_79 - .L_78)
.L_78:
        /*0004*/ 	.word	0x00000082


	//----- nvinfo : EIATTR_KPARAM_INFO
	.align		4
.L_79:
        /*0008*/ 	.byte	0x04, 0x17
        /*000a*/ 	.short	(.L_81 - .L_80)
.L_80:
        /*000c*/ 	.word	0x00000000
        /*0010*/ 	.short	0x0002
        /*0012*/ 	.short	0x0010
        /*0014*/ 	.byte	0x00, 0xf0, 0x11, 0x00


	//----- nvinfo : EIATTR_KPARAM_INFO
	.align		4
.L_81:
        /*0018*/ 	.byte	0x04, 0x17
        /*001a*/ 	.short	(.L_83 - .L_82)
.L_82:
        /*001c*/ 	.word	0x00000000
        /*0020*/ 	.short	0x0001
        /*0022*/ 	.short	0x0008
        /*0024*/ 	.byte	0x00, 0xf5, 0x21, 0x00


	//----- nvinfo : EIATTR_KPARAM_INFO
	.align		4
.L_83:
        /*0028*/ 	.byte	0x04, 0x17
        /*002a*/ 	.short	(.L_85 - .L_84)
.L_84:
        /*002c*/ 	.word	0x00000000
        /*0030*/ 	.short	0x0000
        /*0032*/ 	.short	0x0000
        /*0034*/ 	.byte	0x00, 0xf5, 0x21, 0x00


	//----- nvinfo : EIATTR_SPARSE_MMA_MASK
	.align		4
.L_85:
        /*0038*/ 	.byte	0x03, 0x50
        /*003a*/ 	.short	0x0000


	//----- nvinfo : EIATTR_MAXREG_COUNT
	.align		4
        /*003c*/ 	.byte	0x03, 0x1b
        /*003e*/ 	.short	0x00ff


	//----- nvinfo : EIATTR_MERCURY_ISA_VERSION
	.align		4
        /*0040*/ 	.byte	0x03, 0x5f
        /*0042*/ 	.short	0x0101


	//----- nvinfo : EIATTR_VRC_CTA_INIT_COUNT
	.align		4
        /*0044*/ 	.byte	0x02, 0x4a
	.zero		1
	.zero		1


	//----- nvinfo : EIATTR_EXIT_INSTR_OFFSETS
	.align		4
        /*0048*/ 	.byte	0x04, 0x1c
        /*004a*/ 	.short	(.L_87 - .L_86)


	//   ....[0]....
.L_86:
        /*004c*/ 	.word	0x00000070


	//   ....[1]....
        /*0050*/ 	.word	0x00000370


	//----- nvinfo : EIATTR_CBANK_PARAM_SIZE
	.align		4
.L_87:
        /*0054*/ 	.byte	0x03, 0x19
        /*0056*/ 	.short	0x0014


	//----- nvinfo : EIATTR_PARAM_CBANK
	.align		4
        /*0058*/ 	.byte	0x04, 0x0a
        /*005a*/ 	.short	(.L_89 - .L_88)
	.align		4
.L_88:
        /*005c*/ 	.word	index@(.nv.constant0._Z16gelu_fp16_kernelP6__halfS0_i)
        /*0060*/ 	.short	0x0380
        /*0062*/ 	.short	0x0014


	//----- nvinfo : EIATTR_SW_WAR
	.align		4
.L_89:
        /*0064*/ 	.byte	0x04, 0x36
        /*0066*/ 	.short	(.L_91 - .L_90)
.L_90:
        /*0068*/ 	.word	0x00000008
.L_91:


//--------------------- .nv.info._Z17gelu_f32x4_kernelPfS_i --------------------------
	.section	.nv.info._Z17gelu_f32x4_kernelPfS_i,"",@"SHT_CUDA_INFO"
	.sectionflags	@""
	.align	4


	//----- nvinfo : EIATTR_CUDA_API_VERSION
	.align		4
        /*0000*/ 	.byte	0x04, 0x37
        /*0002*/ 	.short	(.L_93 - .L_92)
.L_92:
        /*0004*/ 	.word	0x00000082


	//----- nvinfo : EIATTR_KPARAM_INFO
	.align		4
.L_93:
        /*0008*/ 	.byte	0x04, 0x17
        /*000a*/ 	.short	(.L_95 - .L_94)
.L_94:
        /*000c*/ 	.word	0x00000000
        /*0010*/ 	.short	0x0002
        /*0012*/ 	.short	0x0010
        /*0014*/ 	.byte	0x00, 0xf0, 0x11, 0x00


	//----- nvinfo : EIATTR_KPARAM_INFO
	.align		4
.L_95:
        /*0018*/ 	.byte	0x04, 0x17
        /*001a*/ 	.short	(.L_97 - .L_96)
.L_96:
        /*001c*/ 	.word	0x00000000
        /*0020*/ 	.short	0x0001
        /*0022*/ 	.short	0x0008
        /*0024*/ 	.byte	0x00, 0xf5, 0x21, 0x00


	//----- nvinfo : EIATTR_KPARAM_INFO
	.align		4
.L_97:
        /*0028*/ 	.byte	0x04, 0x17
        /*002a*/ 	.short	(.L_99 - .L_98)
.L_98:
        /*002c*/ 	.word	0x00000000
        /*0030*/ 	.short	0x0000
        /*0032*/ 	.short	0x0000
        /*0034*/ 	.byte	0x00, 0xf5, 0x21, 0x00


	//----- nvinfo : EIATTR_SPARSE_MMA_MASK
	.align		4
.L_99:
        /*0038*/ 	.byte	0x03, 0x50
        /*003a*/ 	.short	0x0000


	//----- nvinfo : EIATTR_MAXREG_COUNT
	.align		4
        /*003c*/ 	.byte	0x03, 0x1b
        /*003e*/ 	.short	0x00ff


	//----- nvinfo : EIATTR_MERCURY_ISA_VERSION
	.align		4
        /*0040*/ 	.byte	0x03, 0x5f
        /*0042*/ 	.short	0x0101


	//----- nvinfo : EIATTR_VRC_CTA_INIT_COUNT
	.align		4
        /*0044*/ 	.byte	0x02, 0x4a
	.zero		1
	.zero		1


	//----- nvinfo : EIATTR_EXIT_INSTR_OFFSETS
	.align		4
        /*0048*/ 	.byte	0x04, 0x1c
        /*004a*/ 	.short	(.L_101 - .L_100)


	//   ....[0]....
.L_100:
        /*004c*/ 	.word	0x00000080


	//   ....[1]....
        /*0050*/ 	.word	0x00001cc0


	//----- nvinfo : EIATTR_CRS_STACK_SIZE
	.align		4
.L_101:
        /*0054*/ 	.byte	0x04, 0x1e
        /*0056*/ 	.short	(.L_103 - .L_102)
.L_102:
        /*0058*/ 	.word	0x00000000


	//----- nvinfo : EIATTR_CBANK_PARAM_SIZE
	.align		4
.L_103:
        /*005c*/ 	.byte	0x03, 0x19
        /*005e*/ 	.short	0x0014


	//----- nvinfo : EIATTR_PARAM_CBANK
	.align		4
        /*0060*/ 	.byte	0x04, 0x0a
        /*0062*/ 	.short	(.L_105 - .L_104)
	.align		4
.L_104:
        /*0064*/ 	.word	index@(.nv.constant0._Z17gelu_f32x4_kernelPfS_i)
        /*0068*/ 	.short	0x0380
        /*006a*/ 	.short	0x0014


	//----- nvinfo : EIATTR_SW_WAR
	.align		4
.L_105:
        /*006c*/ 	.byte	0x04, 0x36
        /*006e*/ 	.short	(.L_107 - .L_106)
.L_106:
        /*0070*/ 	.word	0x00000008
.L_107:


//--------------------- .nv.info._Z15gelu_f32_kernelPfS_i --------------------------
	.section	.nv.info._Z15gelu_f32_kernelPfS_i,"",@"SHT_CUDA_INFO"
	.sectionflags	@""
	.align	4


	//----- nvinfo : EIATTR_CUDA_API_VERSION
	.align		4
        /*0000*/ 	.byte	0x04, 0x37
        /*0002*/ 	.short	(.L_109 - .L_108)
.L_108:
        /*0004*/ 	.word	0x00000082


	//----- nvinfo : EIATTR_KPARAM_INFO
	.align		4
.L_109:
        /*0008*/ 	.byte	0x04, 0x17
        /*000a*/ 	.short	(.L_111 - .L_110)
.L_110:
        /*000c*/ 	.word	0x00000000
        /*0010*/ 	.short	0x0002
        /*0012*/ 	.short	0x0010
        /*0014*/ 	.byte	0x00, 0xf0, 0x11, 0x00


	//----- nvinfo : EIATTR_KPARAM_INFO
	.align		4
.L_111:
        /*0018*/ 	.byte	0x04, 0x17
        /*001a*/ 	.short	(.L_113 - .L_112)
.L_112:
        /*001c*/ 	.word	0x00000000
        /*0020*/ 	.short	0x0001
        /*0022*/ 	.short	0x0008
        /*0024*/ 	.byte	0x00, 0xf5, 0x21, 0x00


	//----- nvinfo : EIATTR_KPARAM_INFO
	.align		4
.L_113:
        /*0028*/ 	.byte	0x04, 0x17
        /*002a*/ 	.short	(.L_115 - .L_114)
.L_114:
        /*002c*/ 	.word	0x00000000
        /*0030*/ 	.short	0x0000
        /*0032*/ 	.short	0x0000
        /*0034*/ 	.byte	0x00, 0xf5, 0x21, 0x00


	//----- nvinfo : EIATTR_SPARSE_MMA_MASK
	.align		4
.L_115:
        /*0038*/ 	.byte	0x03, 0x50
        /*003a*/ 	.short	0x0000


	//----- nvinfo : EIATTR_MAXREG_COUNT
	.align		4
        /*003c*/ 	.byte	0x03, 0x1b
        /*003e*/ 	.short	0x00ff


	//----- nvinfo : EIATTR_MERCURY_ISA_VERSION
	.align		4
        /*0040*/ 	.byte	0x03, 0x5f
        /*0042*/ 	.short	0x0101


	//----- nvinfo : EIATTR_VRC_CTA_INIT_COUNT
	.align		4
        /*0044*/ 	.byte	0x02, 0x4a
	.zero		1
	.zero		1


	//----- nvinfo : EIATTR_EXIT_INSTR_OFFSETS
	.align		4
        /*0048*/ 	.byte	0x04, 0x1c
        /*004a*/ 	.short	(.L_117 - .L_116)


	//   ....[0]....
.L_116:
        /*004c*/ 	.word	0x00000070


	//   ....[1]....
        /*0050*/ 	.word	0x00000810


	//----- nvinfo : EIATTR_CRS_STACK_SIZE
	.align		4
.L_117:
        /*0054*/ 	.byte	0x04, 0x1e
        /*0056*/ 	.short	(.L_119 - .L_118)
.L_118:
        /*0058*/ 	.word	0x00000000


	//----- nvinfo : EIATTR_CBANK_PARAM_SIZE
	.align		4
.L_119:
        /*005c*/ 	.byte	0x03, 0x19
        /*005e*/ 	.short	0x0014


	//----- nvinfo : EIATTR_PARAM_CBANK
	.align		4
        /*0060*/ 	.byte	0x04, 0x0a
        /*0062*/ 	.short	(.L_121 - .L_120)
	.align		4
.L_120:
        /*0064*/ 	.word	index@(.nv.constant0._Z15gelu_f32_kernelPfS_i)
        /*0068*/ 	.short	0x0380
        /*006a*/ 	.short	0x0014


	//----- nvinfo : EIATTR_SW_WAR
	.align		4
.L_121:
        /*006c*/ 	.byte	0x04, 0x36
        /*006e*/ 	.short	(.L_123 - .L_122)
.L_122:
        /*0070*/ 	.word	0x00000008
.L_123:


//--------------------- .nv.callgraph             --------------------------
	.section	.nv.callgraph,"",@"SHT_CUDA_CALLGRAPH"
	.align	4
	.sectionentsize	8
	.align		4
        /*0000*/ 	.word	0x00000000
	.align		4
        /*0004*/ 	.word	0xffffffff
	.align		4
        /*0008*/ 	.word	0x00000000
	.align		4
        /*000c*/ 	.word	0xfffffffe
	.align		4
        /*0010*/ 	.word	0x00000000
	.align		4
        /*0014*/ 	.word	0xfffffffd
	.align		4
        /*0018*/ 	.word	0x00000000
	.align		4
        /*001c*/ 	.word	0xfffffffc


//--------------------- .text._Z23gelu_fp16x8_pack_kernelP6__halfS0_i --------------------------
	.section	.text._Z23gelu_fp16x8_pack_kernelP6__halfS0_i,"ax",@progbits
	.align	128
        .global         _Z23gelu_fp16x8_pack_kernelP6__halfS0_i
        .type           _Z23gelu_fp16x8_pack_kernelP6__halfS0_i,@function
        .size           _Z23gelu_fp16x8_pack_kernelP6__halfS0_i,(.L_x_21 - _Z23gelu_fp16x8_pack_kernelP6__halfS0_i)
        .other          _Z23gelu_fp16x8_pack_kernelP6__halfS0_i,@"STO_CUDA_ENTRY STV_DEFAULT"
_Z23gelu_fp16x8_pack_kernelP6__halfS0_i:
.text._Z23gelu_fp16x8_pack_kernelP6__halfS0_i:
[----:B------:R-:W-:Y:S01]  /*0000*/  LDC R1, c[0x0][0x37c] ;  /* 0x0000df00ff017b82 */ /* 0x000fe20000000800 */
[----:B------:R-:W0:Y:S07]  /*0010*/  S2R R3, SR_TID.X ;  /* 0x0000000000037919 */ /* 0x000e2e0000002100 */
[----:B------:R-:W0:Y:S01]  /*0020*/  S2UR UR6, SR_CTAID.X ;  /* 0x00000000000679c3 */ /* 0x000e220000002500 */
[----:B------:R-:W1:Y:S07]  /*0030*/  LDCU.64 UR4, c[0x0][0x358] ;  /* 0x00006b00ff0477ac */ /* 0x000e6e0008000a00 */
[----:B------:R-:W0:Y:S08]  /*0040*/  LDC R30, c[0x0][0x360] ;  /* 0x0000d800ff1e7b82 */ /* 0x000e300000000800 */
[----:B------:R-:W2:Y:S01]  /*0050*/  LDC.64 R4, c[0x0][0x380] ;  /* 0x0000e000ff047b82 */ /* 0x000ea20000000a00 */
[----:B0-----:R-:W-:-:S02]  /*0060*/  IMAD R30, R30, UR6, R3 ;  /* 0x000000061e1e7c24 */ /* 0x001fc4000f8e0203 */
[----:B------:R-:W-:Y:S01]  /*0070*/  HFMA2 R2, -RZ, RZ, 0, 1.4140625 ;  /* 0x00003da8ff027431 */ /* 0x000fe200000001ff */
[----:B------:R-:W0:Y:S02]  /*0080*/  LDCU UR6, c[0x0][0x390] ;  /* 0x00007200ff0677ac */ /* 0x000e240008000800 */
[----:B------:R-:W-:-:S05]  /*0090*/  SHF.L.U32 R30, R30, 0x3, RZ ;  /* 0x000000031e1e7819 */ /* 0x000fca00000006ff */
[----:B--2---:R-:W-:-:S06]  /*00a0*/  IMAD.WIDE R4, R30, 0x2, R4 ;  /* 0x000000021e047825 */ /* 0x004fcc00078e0204 */
[----:B-1----:R-:W2:Y:S01]  /*00b0*/  LDG.E.128 R4, desc[UR4][R4.64] ;  /* 0x0000000404047981 */ /* 0x002ea2000c1e1d00 */
[----:B------:R-:W-:Y:S01]  /*00c0*/  HMUL2 R2, R2.H0_H0, 1.1279296875, 1.1279296875 ;  /* 0x3c833c8302027832 */ /* 0x000fe20000000800 */
[----:B--2---:R-:W-:Y:S02]  /*00d0*/  HMNMX2 R0, R6, -9.703125, -9.703125, !PT ;  /* 0xc8dac8da06007840 */ /* 0x004fe40007800000 */
[----:B------:R-:W-:Y:S02]  /*00e0*/  HMNMX2 R9, R4, -9.703125, -9.703125, !PT ;  /* 0xc8dac8da04097840 */ /* 0x000fe40007800000 */
[----:B------:R-:W-:Y:S02]  /*00f0*/  HMNMX2 R0, R0, 11.09375, 11.09375, PT ;  /* 0x498c498c00007840 */ /* 0x000fe40003800000 */
[----:B------:R-:W-:Y:S02]  /*0100*/  HMNMX2 R9, R9, 11.09375, 11.09375, PT ;  /* 0x498c498c09097840 */ /* 0x000fe40003800000 */
[----:B------:R-:W-:Y:S01]  /*0110*/  HMNMX2 R7, R7, -9.703125, -9.703125, !PT ;  /* 0xc8dac8da07077840 */ /* 0x000fe20007800000 */
[----:B------:R-:W-:-:S02]  /*0120*/  HFMA2 R3, R0, R0, -RZ ;  /* 0x0000000000037231 */ /* 0x000fc400001000ff */
[----:B------:R-:W-:Y:S01]  /*0130*/  PRMT R4, R2, 0x5410, R9 ;  /* 0x0000541002047816 */ /* 0x000fe20000000009 */
[----:B------:R-:W-:-:S04]  /*0140*/  HFMA2 R2, R9, R9, -RZ ;  /* 0x0000000909027231 */ /* 0x000fc800001000ff */
[----:B------:R-:W-:Y:S02]  /*0150*/  HMUL2 R4, R4, 0.5, 0.5 ;  /* 0x3800380004047832 */ /* 0x000fe40000000000 */
[----:B------:R-:W-:Y:S02]  /*0160*/  HMUL2 R3, R3, R0 ;  /* 0x0000000003037232 */ /* 0x000fe40000000000 */
[----:B------:R-:W-:Y:S02]  /*0170*/  HMUL2 R2, R2, R9 ;  /* 0x0000000902027232 */ /* 0x000fe40000000000 */
[----:B------:R-:W-:Y:S02]  /*0180*/  HFMA2 R3, R3, 0.044708251953125, 0.044708251953125, R0 ;  /* 0x29b929b903037831 */ /* 0x000fe40000000000 */
[----:B------:R-:W-:-:S04]  /*0190*/  HFMA2 R2, R2, 0.044708251953125, 0.044708251953125, R9 ;  /* 0x29b929b902027831 */ /* 0x000fc80000000009 */
[----:B------:R-:W-:-:S04]  /*01a0*/  HMUL2 R13, R4.H0_H0, R2 ;  /* 0x00000002040d7232 */ /* 0x000fc80000000800 */
[----:B------:R-:W-:Y:S01]  /*01b0*/  HMUL2 R6, R13.H1_H1, 2, 2 ;  /* 0x400040000d067832 */ /* 0x000fe20000000c00 */
[----:B------:R-:W-:Y:S01]  /*01c0*/  PRMT R13, R13, 0x7610, R9 ;  /* 0x000076100d0d7816 */ /* 0x000fe20000000009 */
[----:B------:R-:W-:-:S04]  /*01d0*/  HMUL2 R3, R4.H0_H0, R3 ;  /* 0x0000000304037232 */ /* 0x000fc80000000800 */
[----:B------:R-:W-:Y:S01]  /*01e0*/  HFMA2 R8, R3, 2, 2, -RZ ;  /* 0x4000400003087831 */ /* 0x000fe200001000ff */
[----:B------:R-:W-:-:S04]  /*01f0*/  HMNMX2 R3, R5, -9.703125, -9.703125, !PT ;  /* 0xc8dac8da05037840 */ /* 0x000fc80007800000 */
[----:B------:R-:W-:Y:S01]  /*0200*/  HADD2.F32 R2, -RZ, R8.H0_H0 ;  /* 0x20000008ff027230 */ /* 0x000fe20000004100 */
[C---:B------:R-:W-:Y:S02]  /*0210*/  HSETP2.EQ.AND P0, P2, R8.reuse.H0_H0, 0.0226898193359375, 0.007297515869140625, PT ;  /* 0x25cf1f7908007434 */ /* 0x040fe40003a02800 */
[----:B------:R-:W-:Y:S02]  /*0220*/  HSETP2.EQ.AND P3, P4, R8.H0_H0, -2.966796875, -2.615234375, PT ;  /* 0xc1efc13b08007434 */ /* 0x000fe40003c62800 */
[----:B------:R-:W-:Y:S01]  /*0230*/  FFMA R10, R2, 1.4426950216293334961, -RZ ;  /* 0x3fb8aa3b020a7823 */ /* 0x000fe200000008ff */
[----:B------:R-:W-:Y:S01]  /*0240*/  HADD2.F32 R2, -RZ, R6.H0_H0 ;  /* 0x20000006ff027230 */ /* 0x000fe20000004100 */
[----:B------:R-:W-:Y:S02]  /*0250*/  SEL R15, RZ, 0x3c00, !P0 ;  /* 0x00003c00ff0f7807 */ /* 0x000fe40004000000 */
[----:B------:R-:W-:Y:S02]  /*0260*/  HSETP2.EQ.AND P0, P1, R6.H0_H0, 0.0226898193359375, 0.007297515869140625, PT ;  /* 0x25cf1f7906007434 */ /* 0x000fe40003902800 */
[----:B------:R-:W-:Y:S01]  /*0270*/  FFMA R5, R2, 1.4426950216293334961, -RZ ;  /* 0x3fb8aa3b02057823 */ /* 0x000fe200000008ff */
[----:B------:R-:W-:Y:S01]  /*0280*/  HMNMX2 R2, R3, 11.09375, 11.09375, PT ;  /* 0x498c498c03027840 */ /* 0x000fe20003800000 */
[----:B------:R-:W1:Y:S01]  /*0290*/  MUFU.EX2 R10, R10 ;  /* 0x0000000a000a7308 */ /* 0x000e620000000800 */
[----:B------:R-:W-:-:S02]  /*02a0*/  HMNMX2 R3, R7, 11.09375, 11.09375, PT ;  /* 0x498c498c07037840 */ /* 0x000fc40003800000 */
[----:B------:R-:W-:Y:S01]  /*02b0*/  SEL R23, RZ, 0x3c00, !P3 ;  /* 0x00003c00ff177807 */ /* 0x000fe20005800000 */
[-C--:B------:R-:W-:Y:S02]  /*02c0*/  HFMA2 R7, R2, R2.reuse, -RZ ;  /* 0x0000000202077231 */ /* 0x080fe400001000ff */
[-C--:B------:R-:W-:Y:S01]  /*02d0*/  HMUL2 R11, R3, R3.reuse ;  /* 0x00000003030b7232 */ /* 0x080fe20000000000 */
[----:B------:R-:W-:Y:S01]  /*02e0*/  SEL R19, RZ, 0x3c00, !P4 ;  /* 0x00003c00ff137807 */ /* 0x000fe20006000000 */
[----:B------:R-:W2:Y:S01]  /*02f0*/  MUFU.EX2 R5, R5 ;  /* 0x0000000500057308 */ /* 0x000ea20000000800 */
[----:B------:R-:W-:Y:S01]  /*0300*/  SEL R21, RZ, 0x3c00, !P1 ;  /* 0x00003c00ff157807 */ /* 0x000fe20004800000 */
[----:B------:R-:W-:Y:S02]  /*0310*/  HMUL2 R11, R11, R3 ;  /* 0x000000030b0b7232 */ /* 0x000fe40000000000 */
[----:B------:R-:W-:Y:S01]  /*0320*/  HFMA2 R7, R7, R2, -RZ ;  /* 0x0000000207077231 */ /* 0x000fe200001000ff */
[----:B-1----:R-:W-:Y:S01]  /*0330*/  F2FP.F16.F32.PACK_AB R12, RZ, R10 ;  /* 0x0000000aff0c723e */ /* 0x002fe200000000ff */
[----:B------:R-:W-:-:S02]  /*0340*/  HFMA2 R10, R11, 0.044708251953125, 0.044708251953125, R3 ;  /* 0x29b929b90b0a7831 */ /* 0x000fc40000000003 */
[----:B------:R-:W-:Y:S02]  /*0350*/  HFMA2 R7, R7, 0.044708251953125, 0.044708251953125, R2 ;  /* 0x29b929b907077831 */ /* 0x000fe40000000002 */
[----:B------:R-:W-:Y:S01]  /*0360*/  HFMA2 R12, R15.H0_H0, -0.0009765625, -0.0009765625, R12.H0_H0 ;  /* 0x940094000f0c7831 */ /* 0x000fe2000004080c */
[----:B------:R-:W-:Y:S01]  /*0370*/  SEL R15, RZ, 0x3c00, !P2 ;  /* 0x00003c00ff0f7807 */ /* 0x000fe20005000000 */
[----:B------:R-:W-:Y:S01]  /*0380*/  HMUL2 R10, R4.H0_H0, R10 ;  /* 0x0000000a040a7232 */ /* 0x000fe20000000800 */
[----:B--2---:R-:W-:Y:S01]  /*0390*/  F2FP.F16.F32.PACK_AB R14, RZ, R5 ;  /* 0x00000005ff0e723e */ /* 0x004fe200000000ff */
[----:B------:R-:W-:Y:S02]  /*03a0*/  HADD2.F32 R5, -RZ, R8.H1_H1 ;  /* 0x30000008ff057230 */ /* 0x000fe40000004100 */
[----:B------:R-:W-:Y:S02]  /*03b0*/  HFMA2 R16, R15.H0_H0, -0.0009765625, -0.0009765625, R12.H0_H0 ;  /* 0x940094000f107831 */ /* 0x000fe4000004080c */
[----:B------:R-:W-:-:S02]  /*03c0*/  HMUL2 R10, R10, 2, 2 ;  /* 0x400040000a0a7832 */ /* 0x000fc40000000000 */
[----:B------:R-:W-:Y:S01]  /*03d0*/  FFMA R12, R5, 1.4426950216293334961, -RZ ;  /* 0x3fb8aa3b050c7823 */ /* 0x000fe200000008ff */
[----:B------:R-:W-:Y:S01]  /*03e0*/  HMUL2 R11, R4.H0_H0, R7 ;  /* 0x00000007040b7232 */ /* 0x000fe20000000800 */
[----:B------:R-:W-:Y:S01]  /*03f0*/  SEL R7, RZ, 0x3c00, !P0 ;  /* 0x00003c00ff077807 */ /* 0x000fe20004000000 */
[----:B------:R-:W-:-:S03]  /*0400*/  HFMA2 R16, R23.H0_H0, 6.103515625e-05, 6.103515625e-05, R16.H0_H0 ;  /* 0x0400040017107831 */ /* 0x000fc60000040810 */
[----:B------:R-:W-:Y:S01]  /*0410*/  MUFU.EX2 R12, R12 ;  /* 0x0000000c000c7308 */ /* 0x000fe20000000800 */
[----:B------:R-:W-:Y:S02]  /*0420*/  HFMA2 R11, R11, 2, 2, -RZ ;  /* 0x400040000b0b7831 */ /* 0x000fe400001000ff */
[----:B------:R-:W-:Y:S02]  /*0430*/  HFMA2 R14, R7.H0_H0, -0.0009765625, -0.0009765625, R14.H0_H0 ;  /* 0x94009400070e7831 */ /* 0x000fe4000004080e */
[----:B------:R-:W-:Y:S02]  /*0440*/  HFMA2 R20, R19.H0_H0, 3.0517578125e-05, 3.0517578125e-05, R16.H0_H0 ;  /* 0x0200020013147831 */ /* 0x000fe40000040810 */
[----:B------:R-:W-:Y:S02]  /*0450*/  HFMA2 R14, R21.H0_H0, -0.0009765625, -0.0009765625, R14.H0_H0 ;  /* 0x94009400150e7831 */ /* 0x000fe4000004080e */
[----:B------:R-:W-:Y:S01]  /*0460*/  HADD2.F32 R5, -RZ, R11.H0_H0 ;  /* 0x2000000bff057230 */ /* 0x000fe20000004100 */
[----:B------:R-:W-:-:S02]  /*0470*/  HSETP2.EQ.AND P2, P5, R11.H0_H0, 0.0226898193359375, 0.007297515869140625, PT ;  /* 0x25cf1f790b007434 */ /* 0x000fc40003d42800 */
[C---:B------:R-:W-:Y:S02]  /*0480*/  HSETP2.EQ.AND P6, P0, R11.reuse.H0_H0, -2.966796875, -2.615234375, PT ;  /* 0xc1efc13b0b007434 */ /* 0x040fe400038c2800 */
[----:B------:R-:W-:Y:S01]  /*0490*/  FFMA R7, R5, 1.4426950216293334961, -RZ ;  /* 0x3fb8aa3b05077823 */ /* 0x000fe200000008ff */
[----:B------:R-:W-:Y:S01]  /*04a0*/  HADD2.F32 R5, -RZ, R11.H1_H1 ;  /* 0x3000000bff057230 */ /* 0x000fe20000004100 */
[----:B------:R-:W-:Y:S02]  /*04b0*/  SEL R17, RZ, 0x3c00, !P2 ;  /* 0x00003c00ff117807 */ /* 0x000fe40005000000 */
[----:B------:R-:W-:Y:S02]  /*04c0*/  SEL R15, RZ, 0x3c00, !P5 ;  /* 0x00003c00ff0f7807 */ /* 0x000fe40006800000 */
[----:B------:R-:W-:Y:S01]  /*04d0*/  FFMA R18, R5, 1.4426950216293334961, -RZ ;  /* 0x3fb8aa3b05127823 */ /* 0x000fe200000008ff */
[----:B------:R-:W-:Y:S01]  /*04e0*/  HSETP2.EQ.AND P3, P4, R11.H1_H1, 0.0226898193359375, 0.007297515869140625, PT ;  /* 0x25cf1f790b007434 */ /* 0x000fe20003c62c00 */
[----:B------:R-:W-:Y:S01]  /*04f0*/  HFMA2 R5, R13, 0.5, 2, -RZ ;  /* 0x380040000d057831 */ /* 0x000fe200001000ff */
[----:B------:R-:W-:Y:S01]  /*0500*/  HSETP2.EQ.AND P5, P2, R11.H1_H1, -2.966796875, -2.615234375, PT ;  /* 0xc1efc13b0b007434 */ /* 0x000fe20003aa2c00 */
[----:B------:R-:W1:Y:S01]  /*0510*/  MUFU.EX2 R7, R7 ;  /* 0x0000000700077308 */ /* 0x000e620000000800 */
[----:B------:R-:W-:-:S02]  /*0520*/  SEL R11, RZ, 0x3c00, !P6 ;  /* 0x00003c00ff0b7807 */ /* 0x000fc40007000000 */
[----:B------:R-:W-:Y:S01]  /*0530*/  HSETP2.EQ.AND P6, P1, R6.H0_H0, -2.966796875, -2.615234375, PT ;  /* 0xc1efc13b06007434 */ /* 0x000fe200039c2800 */
[----:B------:R-:W-:Y:S01]  /*0540*/  HADD2.F32 R6, -RZ, R10.H0_H0 ;  /* 0x2000000aff067230 */ /* 0x000fe20000004100 */
[----:B------:R-:W-:Y:S02]  /*0550*/  SEL R13, RZ, 0x3c00, !P0 ;  /* 0x00003c00ff0d7807 */ /* 0x000fe40004000000 */
[----:B------:R-:W-:Y:S01]  /*0560*/  SEL R25, RZ, 0x3c00, !P3 ;  /* 0x00003c00ff197807 */ /* 0x000fe20005800000 */
[----:B------:R-:W2:Y:S01]  /*0570*/  MUFU.EX2 R18, R18 ;  /* 0x0000001200127308 */ /* 0x000ea20000000800 */
[----:B------:R-:W-:Y:S01]  /*0580*/  SEL R19, RZ, 0x3c00, !P6 ;  /* 0x00003c00ff137807 */ /* 0x000fe20007000000 */
[----:B------:R-:W-:Y:S01]  /*0590*/  FFMA R16, R6, 1.4426950216293334961, -RZ ;  /* 0x3fb8aa3b06107823 */ /* 0x000fe200000008ff */
[----:B------:R-:W-:Y:S01]  /*05a0*/  HADD2.F32 R6, -RZ, R5.H0_H0 ;  /* 0x20000005ff067230 */ /* 0x000fe20000004100 */
[----:B------:R-:W-:Y:S02]  /*05b0*/  SEL R21, RZ, 0x3c00, !P1 ;  /* 0x00003c00ff157807 */ /* 0x000fe40004800000 */
[----:B------:R-:W-:Y:S01]  /*05c0*/  HFMA2 R14, R19.H0_H0, 6.103515625e-05, 6.103515625e-05, R14.H0_H0 ;  /* 0x04000400130e7831 */ /* 0x000fe2000004080e */
[----:B------:R-:W-:Y:S01]  /*05d0*/  HSETP2.EQ.AND P0, P3, R8.H1_H1, -2.966796875, -2.615234375, PT ;  /* 0xc1efc13b08007434 */ /* 0x000fe20003b02c00 */
[----:B------:R-:W-:-:S02]  /*05e0*/  HADD2 R19, R20.H0_H0, 1, -1 ;  /* 0x3c00bc0014137430 */ /* 0x000fc40000000800 */
[----:B------:R-:W-:Y:S01]  /*05f0*/  FFMA R9, R6, 1.4426950216293334961, -RZ ;  /* 0x3fb8aa3b06097823 */ /* 0x000fe200000008ff */
[----:B------:R-:W-:Y:S01]  /*0600*/  HFMA2 R6, R21.H0_H0, 3.0517578125e-05, 3.0517578125e-05, R14.H0_H0 ;  /* 0x0200020015067831 */ /* 0x000fe2000004080e */
[----:B------:R-:W3:Y:S01]  /*0610*/  MUFU.EX2 R16, R16 ;  /* 0x0000001000107308 */ /* 0x000ee20000000800 */
[----:B-1----:R-:W-:Y:S01]  /*0620*/  F2FP.F16.F32.PACK_AB R20, RZ, R7 ;  /* 0x00000007ff14723e */ /* 0x002fe200000000ff */
[--C-:B------:R-:W-:Y:S02]  /*0630*/  HADD2.F32 R14, -RZ, R19.reuse.H1_H1 ;  /* 0x30000013ff0e7230 */ /* 0x100fe40000004100 */
[----:B------:R-:W-:Y:S01]  /*0640*/  HADD2 R6, R6.H0_H0, 1, -1 ;  /* 0x3c00bc0006067430 */ /* 0x000fe20000000800 */
[----:B------:R-:W-:Y:S01]  /*0650*/  HSETP2.EQ.AND P6, P1, R8.H1_H1, 0.0226898193359375, 0.007297515869140625, PT ;  /* 0x25cf1f7908007434 */ /* 0x000fe200039c2c00 */
[----:B------:R-:W-:Y:S01]  /*0660*/  HADD2.F32 R19, -RZ, R19.H0_H0 ;  /* 0x20000013ff137230 */ /* 0x000fe20000004100 */
[----:B--2---:R-:W-:Y:S01]  /*0670*/  F2FP.F16.F32.PACK_AB R18, RZ, R18 ;  /* 0x00000012ff12723e */ /* 0x004fe200000000ff */
[----:B------:R-:W-:Y:S01]  /*0680*/  HFMA2 R20, R17.H0_H0, -0.0009765625, -0.0009765625, R20.H0_H0 ;  /* 0x9400940011147831 */ /* 0x000fe20000040814 */
[----:B------:R-:W1:Y:S01]  /*0690*/  MUFU.RCP R26, R14 ;  /* 0x0000000e001a7308 */ /* 0x000e620000001000 */
[----:B------:R-:W-:Y:S01]  /*06a0*/  HADD2.F32 R7, -RZ, R6.H1_H1 ;  /* 0x30000006ff077230 */ /* 0x000fe20000004100 */
[----:B------:R-:W-:Y:S01]  /*06b0*/  SEL R23, RZ, 0x3c00, !P4 ;  /* 0x00003c00ff177807 */ /* 0x000fe20006000000 */
[----:B------:R-:W-:Y:S01]  /*06c0*/  HFMA2 R18, R25.H0_H0, -0.0009765625, -0.0009765625, R18.H0_H0 ;  /* 0x9400940019127831 */ /* 0x000fe20000040812 */
[----:B------:R-:W-:Y:S01]  /*06d0*/  SEL R21, RZ, 0x3c00, !P5 ;  /* 0x00003c00ff157807 */ /* 0x000fe20006800000 */
[----:B------:R-:W-:Y:S01]  /*06e0*/  HFMA2 R20, R15.H0_H0, -0.0009765625, -0.0009765625, R20.H0_H0 ;  /* 0x940094000f147831 */ /* 0x000fe20000040814 */
[----:B------:R-:W-:Y:S01]  /*06f0*/  HSETP2.EQ.AND P4, P5, R10.H0_H0, 0.0226898193359375, 0.007297515869140625, PT ;  /* 0x25cf1f790a007434 */ /* 0x000fe20003d82800 */
[----:B------:R-:W-:Y:S01]  /*0700*/  HFMA2 R18, R23.H0_H0, -0.0009765625, -0.0009765625, R18.H0_H0 ;  /* 0x9400940017127831 */ /* 0x000fe20000040812 */
[----:B------:R2:W4:Y:S01]  /*0710*/  MUFU.EX2 R8, R9 ;  /* 0x0000000900087308 */ /* 0x0005220000000800 */
[----:B---3--:R-:W-:Y:S01]  /*0720*/  F2FP.F16.F32.PACK_AB R16, RZ, R16 ;  /* 0x00000010ff10723e */ /* 0x008fe200000000ff */
[----:B------:R-:W-:Y:S01]  /*0730*/  HFMA2 R20, R11.H0_H0, 6.103515625e-05, 6.103515625e-05, R20.H0_H0 ;  /* 0x040004000b147831 */ /* 0x000fe20000040814 */
[----:B------:R-:W-:Y:S01]  /*0740*/  SEL R31, RZ, 0x3c00, !P4 ;  /* 0x00003c00ff1f7807 */ /* 0x000fe20006000000 */
[----:B------:R-:W-:-:S02]  /*0750*/  HADD2.F32 R6, -RZ, R6.H0_H0 ;  /* 0x20000006ff067230 */ /* 0x000fc40000004100 */
[----:B------:R-:W-:Y:S01]  /*0760*/  HFMA2 R18, R21.H0_H0, 6.103515625e-05, 6.103515625e-05, R18.H0_H0 ;  /* 0x0400040015127831 */ /* 0x000fe20000040812 */
[----:B------:R-:W-:Y:S01]  /*0770*/  F2FP.F16.F32.PACK_AB R12, RZ, R12 ;  /* 0x0000000cff0c723e */ /* 0x000fe200000000ff */
[----:B------:R-:W-:Y:S01]  /*0780*/  HFMA2 R13, R13.H0_H0, 3.0517578125e-05, 3.0517578125e-05, R20.H0_H0 ;  /* 0x020002000d0d7831 */ /* 0x000fe20000040814 */
[----:B------:R-:W3:Y:S01]  /*0790*/  MUFU.RCP R29, R7 ;  /* 0x00000007001d7308 */ /* 0x000ee20000001000 */
[----:B-1----:R-:W-:Y:S01]  /*07a0*/  FMUL R11, R19, R26 ;  /* 0x0000001a130b7220 */ /* 0x002fe20000400000 */
[----:B--2---:R-:W-:Y:S01]  /*07b0*/  SEL R9, RZ, 0x3c00, !P2 ;  /* 0x00003c00ff097807 */ /* 0x004fe20005000000 */
[----:B------:R-:W-:Y:S01]  /*07c0*/  HFMA2 R15, R31.H0_H0, -0.0009765625, -0.0009765625, R16.H0_H0 ;  /* 0x940094001f0f7831 */ /* 0x000fe20000040810 */
[----:B------:R-:W-:Y:S02]  /*07d0*/  SEL R27, RZ, 0x3c00, !P6 ;  /* 0x00003c00ff1b7807 */ /* 0x000fe40007000000 */
[----:B------:R-:W-:Y:S01]  /*07e0*/  F2FP.F16.F32.PACK_AB R25, RZ, R11 ;  /* 0x0000000bff19723e */ /* 0x000fe200000000ff */
[----:B------:R-:W-:Y:S01]  /*07f0*/  HFMA2 R24, R9.H0_H0, 3.0517578125e-05, 3.0517578125e-05, R18.H0_H0 ;  /* 0x0200020009187831 */ /* 0x000fe20000040812 */
[----:B------:R-:W-:Y:S01]  /*0800*/  SEL R21, RZ, 0x3c00, !P0 ;  /* 0x00003c00ff157807 */ /* 0x000fe20004000000 */
[----:B------:R-:W-:Y:S01]  /*0810*/  HADD2 R18, R13.H0_H0, 1, -1 ;  /* 0x3c00bc000d127430 */ /* 0x000fe20000000800 */
[----:B----4-:R-:W-:Y:S01]  /*0820*/  F2FP.F16.F32.PACK_AB R16, RZ, R8 ;  /* 0x00000008ff10723e */ /* 0x010fe200000000ff */
[----:B------:R-:W-:Y:S01]  /*0830*/  HFMA2 R12, R27.H0_H0, -0.0009765625, -0.0009765625, R12.H0_H0 ;  /* 0x940094001b0c7831 */ /* 0x000fe2000004080c */
[----:B------:R-:W-:Y:S01]  /*0840*/  SEL R27, RZ, 0x3c00, !P1 ;  /* 0x00003c00ff1b7807 */ /* 0x000fe20004800000 */
[----:B------:R-:W-:Y:S01]  /*0850*/  HADD2 R24, R24.H0_H0, 1, -1 ;  /* 0x3c00bc0018187430 */ /* 0x000fe20000000800 */
[----:B------:R-:W-:Y:S01]  /*0860*/  HSETP2.EQ.AND P6, P2, R5.H0_H0, 0.0226898193359375, 0.007297515869140625, PT ;  /* 0x25cf1f7905007434 */ /* 0x000fe20003ac2800 */
[----:B------:R-:W-:Y:S01]  /*0870*/  HADD2.F32 R9, -RZ, R18.H1_H1 ;  /* 0x30000012ff097230 */ /* 0x000fe20000004100 */
[C---:B------:R-:W-:Y:S01]  /*0880*/  HSETP2.GEU.AND P1, PT, |R25|.reuse.H0_H0, 8.523464202880859375e-06, 8.523464202880859375e-06, PT ;  /* 0x008f008f19007434 */ /* 0x040fe20003f2ea00 */
[----:B---3--:R-:W-:Y:S01]  /*0890*/  FMUL R8, R6, R29 ;  /* 0x0000001d06087220 */ /* 0x008fe20000400000 */
[----:B------:R-:W-:Y:S01]  /*08a0*/  HSETP2.GT.AND P0, PT, |R25|.H0_H0, RZ.H0_H0, PT ;  /* 0x200000ff19007234 */ /* 0x000fe20003f04a00 */
[----:B------:R-:W1:Y:S01]  /*08b0*/  MUFU.RCP R13, R9 ;  /* 0x00000009000d7308 */ /* 0x000e620000001000 */
[----:B------:R-:W-:Y:S01]  /*08c0*/  SEL R17, RZ, 0x3c00, !P6 ;  /* 0x00003c00ff117807 */ /* 0x000fe20007000000 */
[----:B------:R-:W-:Y:S01]  /*08d0*/  HFMA2 R12, R27.H0_H0, -0.0009765625, -0.0009765625, R12.H0_H0 ;  /* 0x940094001b0c7831 */ /* 0x000fe2000004080c */
[----:B------:R-:W-:Y:S01]  /*08e0*/  F2FP.F16.F32.PACK_AB R28, RZ, R8 ;  /* 0x00000008ff1c723e */ /* 0x000fe200000000ff */
[----:B------:R-:W-:Y:S01]  /*08f0*/  HADD2.F32 R18, -RZ, R18.H0_H0 ;  /* 0x20000012ff127230 */ /* 0x000fe20000004100 */
[----:B------:R-:W-:Y:S01]  /*0900*/  SEL R20, RZ, 0x3c00, !P5 ;  /* 0x00003c00ff147807 */ /* 0x000fe20006800000 */
[----:B------:R-:W-:Y:S01]  /*0910*/  HFMA2 R16, R17.H0_H0, -0.0009765625, -0.0009765625, R16.H0_H0 ;  /* 0x9400940011107831 */ /* 0x000fe20000040810 */
[----:B------:R-:W-:Y:S01]  /*0920*/  PLOP3.LUT P0, PT, P1, P0, PT, 0xf2, 0x2f ;  /* 0x00000000002f781c */ /* 0x000fe20000f01e72 */
[----:B------:R-:W-:Y:S01]  /*0930*/  HADD2.F32 R17, -RZ, R24.H1_H1 ;  /* 0x30000018ff117230 */ /* 0x000fe20000004100 */
[----:B------:R-:W-:Y:S01]  /*0940*/  HSETP2.GEU.AND P5, PT, |R28|.H0_H0, 8.523464202880859375e-06, 8.523464202880859375e-06, PT ;  /* 0x008f008f1c007434 */ /* 0x000fe20003faea00 */
[----:B------:R-:W-:Y:S01]  /*0950*/  HFMA2 R20, R20.H0_H0, -0.0009765625, -0.0009765625, R15.H0_H0 ;  /* 0x9400940014147831 */ /* 0x000fe2000004080f */
[----:B------:R-:W-:Y:S01]  /*0960*/  HSETP2.GT.AND P1, PT, |R28|.H0_H0, RZ.H0_H0, PT ;  /* 0x200000ff1c007234 */ /* 0x000fe20003f24a00 */
[----:B------:R-:W2:Y:S01]  /*0970*/  MUFU.RCP R15, R17 ;  /* 0x00000011000f7308 */ /* 0x000ea20000001000 */
[----:B------:R-:W-:Y:S01]  /*0980*/  HFMA2 R21, R21.H0_H0, 6.103515625e-05, 6.103515625e-05, R12.H0_H0 ;  /* 0x0400040015157831 */ /* 0x000fe2000004080c */
[----:B------:R-:W-:Y:S01]  /*0990*/  SEL R12, RZ, 0x3c00, !P3 ;  /* 0x00003c00ff0c7807 */ /* 0x000fe20005800000 */
[----:B------:R-:W-:Y:S01]  /*09a0*/  HADD2.F32 R24, -RZ, R24.H0_H0 ;  /* 0x20000018ff187230 */ /* 0x000fe20000004100 */
[----:B------:R-:W-:-:S02]  /*09b0*/  PLOP3.LUT P5, PT, P5, P1, PT, 0xf2, 0x2f ;  /* 0x00000000002f781c */ /* 0x000fc40002fa3e72 */
[----:B------:R-:W-:Y:S01]  /*09c0*/  HSETP2.EQ.AND P6, P4, R10.H0_H0, -2.966796875, -2.615234375, PT ;  /* 0xc1efc13b0a007434 */ /* 0x000fe20003cc2800 */
[----:B------:R-:W-:Y:S02]  /*09d0*/  HFMA2 R27, R12.H0_H0, 3.0517578125e-05, 3.0517578125e-05, R21.H0_H0 ;  /* 0x020002000c1b7831 */ /* 0x000fe40000040815 */
[----:B-1----:R-:W-:Y:S01]  /*09e0*/  FMUL R12, R18, R13 ;  /* 0x0000000d120c7220 */ /* 0x002fe20000400000 */
[----:B------:R-:W-:Y:S01]  /*09f0*/  @!P0 FFMA R14, -R14, R11, R19 ;  /* 0x0000000b0e0e8223 */ /* 0x000fe20000000113 */
[----:B------:R-:W-:Y:S01]  /*0a00*/  SEL R21, RZ, 0x3c00, !P2 ;  /* 0x00003c00ff157807 */ /* 0x000fe20005000000 */
[----:B------:R-:W-:Y:S01]  /*0a10*/  HADD2 R27, R27.H0_H0, 1, -1 ;  /* 0x3c00bc001b1b7430 */ /* 0x000fe20000000800 */
[----:B------:R-:W-:Y:S01]  /*0a20*/  SEL R23, RZ, 0x3c00, !P6 ;  /* 0x00003c00ff177807 */ /* 0x000fe20007000000 */
[----:B------:R-:W-:Y:S02]  /*0a30*/  @!P0 FFMA R26, R26, R14, R11 ;  /* 0x0000000e1a1a8223 */ /* 0x000fe4000000000b */
[----:B------:R-:W-:-:S02]  /*0a40*/  HFMA2 R16, R21.H0_H0, -0.0009765625, -0.0009765625, R16.H0_H0 ;  /* 0x9400940015107831 */ /* 0x000fc40000040810 */
[----:B------:R-:W-:Y:S01]  /*0a50*/  @!P5 FFMA R19, -R7, R8, R6 ;  /* 0x000000080713d223 */ /* 0x000fe20000000106 */
[----:B------:R-:W-:Y:S01]  /*0a60*/  HADD2.F32 R7, -RZ, R10.H1_H1 ;  /* 0x3000000aff077230 */ /* 0x000fe20000004100 */
[----:B------:R-:W-:Y:S01]  /*0a70*/  F2FP.F16.F32.PACK_AB R6, RZ, R12 ;  /* 0x0000000cff06723e */ /* 0x000fe200000000ff */
[----:B--2---:R-:W-:Y:S01]  /*0a80*/  FMUL R14, R24, R15 ;  /* 0x0000000f180e7220 */ /* 0x004fe20000400000 */
[----:B------:R-:W-:Y:S01]  /*0a90*/  @!P5 FFMA R29, R29, R19, R8 ;  /* 0x000000131d1dd223 */ /* 0x000fe20000000008 */
[----:B------:R-:W-:Y:S02]  /*0aa0*/  HFMA2 R22, R23.H0_H0, 6.103515625e-05, 6.103515625e-05, R20.H0_H0 ;  /* 0x0400040017167831 */ /* 0x000fe40000040814 */
[----:B------:R-:W-:Y:S01]  /*0ab0*/  FFMA R19, R7, 1.4426950216293334961, -RZ ;  /* 0x3fb8aa3b07137823 */ /* 0x000fe200000008ff */
[C---:B------:R-:W-:Y:S01]  /*0ac0*/  HSETP2.GEU.AND P6, PT, |R6|.reuse.H0_H0, 8.523464202880859375e-06, 8.523464202880859375e-06, PT ;  /* 0x008f008f06007434 */ /* 0x040fe20003fcea00 */
[--C-:B------:R-:W-:Y:S01]  /*0ad0*/  HADD2.F32 R20, -RZ, R27.reuse.H1_H1 ;  /* 0x3000001bff147230 */ /* 0x100fe20000004100 */
[----:B------:R-:W-:Y:S01]  /*0ae0*/  HSETP2.GT.AND P1, PT, |R6|.H0_H0, RZ.H0_H0, PT ;  /* 0x200000ff06007234 */ /* 0x000fe20003f24a00 */
[----:B------:R-:W-:Y:S01]  /*0af0*/  HADD2.F32 R27, -RZ, R27.H0_H0 ;  /* 0x2000001bff1b7230 */ /* 0x000fe20000004100 */
[----:B------:R-:W-:Y:S01]  /*0b00*/  SEL R23, RZ, 0x3c00, !P4 ;  /* 0x00003c00ff177807 */ /* 0x000fe20006000000 */
[----:B------:R-:W1:Y:S01]  /*0b10*/  MUFU.EX2 R19, R19 ;  /* 0x0000001300137308 */ /* 0x000e620000000800 */
[----:B------:R-:W-:-:S02]  /*0b20*/  HSETP2.EQ.AND P4, P3, R5.H0_H0, -2.966796875, -2.615234375, PT ;  /* 0xc1efc13b05007434 */ /* 0x000fc40003b82800 */
[----:B------:R-:W-:Y:S01]  /*0b30*/  F2FP.F16.F32.PACK_AB R7, RZ, R14 ;  /* 0x0000000eff07723e */ /* 0x000fe200000000ff */
[----:B------:R-:W-:Y:S01]  /*0b40*/  HFMA2 R22, R23.H0_H0, 3.0517578125e-05, 3.0517578125e-05, R22.H0_H0 ;  /* 0x0200020017167831 */ /* 0x000fe20000040816 */
[----:B------:R-:W-:Y:S02]  /*0b50*/  PLOP3.LUT P1, PT, P6, P1, PT, 0xf2, 0x2f ;  /* 0x00000000002f781c */ /* 0x000fe40003723e72 */
[----:B------:R-:W-:Y:S01]  /*0b60*/  SEL R11, RZ, 0x3c00, !P4 ;  /* 0x00003c00ff0b7807 */ /* 0x000fe20006000000 */
[----:B------:R-:W-:Y:S01]  /*0b70*/  HADD2 R22, R22.H0_H0, 1, -1 ;  /* 0x3c00bc0016167430 */ /* 0x000fe20000000800 */
[C---:B------:R-:W-:Y:S01]  /*0b80*/  HSETP2.GEU.AND P4, PT, |R7|.reuse.H0_H0, 8.523464202880859375e-06, 8.523464202880859375e-06, PT ;  /* 0x008f008f07007434 */ /* 0x040fe20003f8ea00 */
[----:B------:R-:W2:Y:S01]  /*0b90*/  MUFU.RCP R8, R20 ;  /* 0x0000001400087308 */ /* 0x000ea20000001000 */
[----:B------:R-:W-:Y:S01]  /*0ba0*/  HSETP2.GT.AND P2, PT, |R7|.H0_H0, RZ.H0_H0, PT ;  /* 0x200000ff07007234 */ /* 0x000fe20003f44a00 */
[----:B------:R-:W-:Y:S02]  /*0bb0*/  HFMA2 R11, R11.H0_H0, 6.103515625e-05, 6.103515625e-05, R16.H0_H0 ;  /* 0x040004000b0b7831 */ /* 0x000fe40000040810 */
[--C-:B------:R-:W-:Y:S01]  /*0bc0*/  HADD2.F32 R23, -RZ, R22.reuse.H1_H1 ;  /* 0x30000016ff177230 */ /* 0x100fe20000004100 */
[----:B------:R-:W-:Y:S01]  /*0bd0*/  SEL R21, RZ, 0x3c00, !P3 ;  /* 0x00003c00ff157807 */ /* 0x000fe20005800000 */
[----:B------:R-:W-:Y:S01]  /*0be0*/  HADD2.F32 R22, -RZ, R22.H0_H0 ;  /* 0x20000016ff167230 */ /* 0x000fe20000004100 */
[----:B------:R-:W-:-:S02]  /*0bf0*/  PLOP3.LUT P2, PT, P4, P2, PT, 0xf2, 0x2f ;  /* 0x00000000002f781c */ /* 0x000fc40002745e72 */
[C---:B------:R-:W-:Y:S01]  /*0c00*/  HSETP2.EQ.AND P6, P4, R10.reuse.H1_H1, 0.0226898193359375, 0.007297515869140625, PT ;  /* 0x25cf1f790a007434 */ /* 0x040fe20003cc2c00 */
[----:B------:R-:W-:Y:S01]  /*0c10*/  @!P1 FFMA R18, -R9, R12, R18 ;  /* 0x0000000c09129223 */ /* 0x000fe20000000112 */
[----:B-1----:R-:W-:Y:S01]  /*0c20*/  F2FP.F16.F32.PACK_AB R19, RZ, R19 ;  /* 0x00000013ff13723e */ /* 0x002fe200000000ff */
[----:B------:R-:W1:Y:S01]  /*0c30*/  MUFU.RCP R9, R23 ;  /* 0x0000001700097308 */ /* 0x000e620000001000 */
[----:B------:R-:W-:Y:S01]  /*0c40*/  HFMA2 R21, R21.H0_H0, 3.0517578125e-05, 3.0517578125e-05, R11.H0_H0 ;  /* 0x0200020015157831 */ /* 0x000fe2000004080b */
[----:B------:R-:W-:Y:S01]  /*0c50*/  SEL R31, RZ, 0x3c00, !P6 ;  /* 0x00003c00ff1f7807 */ /* 0x000fe20007000000 */
[----:B------:R-:W-:Y:S01]  /*0c60*/  @!P1 FFMA R12, R13, R18, R12 ;  /* 0x000000120d0c9223 */ /* 0x000fe2000000000c */
[----:B------:R-:W-:Y:S01]  /*0c70*/  HSETP2.EQ.AND P3, P6, R10.H1_H1, -2.966796875, -2.615234375, PT ;  /* 0xc1efc13b0a007434 */ /* 0x000fe20003e62c00 */
[----:B------:R-:W-:Y:S01]  /*0c80*/  HADD2 R21, R21.H0_H0, 1, -1 ;  /* 0x3c00bc0015157430 */ /* 0x000fe20000000800 */
[----:B------:R-:W-:Y:S01]  /*0c90*/  SEL R10, RZ, 0x3c00, !P4 ;  /* 0x00003c00ff0a7807 */ /* 0x000fe20006000000 */
[----:B------:R-:W-:-:S02]  /*0ca0*/  HFMA2 R19, R31.H0_H0, -0.0009765625, -0.0009765625, R19.H0_H0 ;  /* 0x940094001f137831 */ /* 0x000fc40000040813 */
[----:B------:R-:W-:Y:S01]  /*0cb0*/  @!P2 FFMA R17, -R17, R14, R24 ;  /* 0x0000000e1111a223 */ /* 0x000fe20000000118 */
[----:B------:R-:W-:Y:S01]  /*0cc0*/  SEL R16, RZ, 0x3c00, !P3 ;  /* 0x00003c00ff107807 */ /* 0x000fe20005800000 */
[----:B------:R-:W-:Y:S02]  /*0cd0*/  HFMA2 R19, R10.H0_H0, -0.0009765625, -0.0009765625, R19.H0_H0 ;  /* 0x940094000a137831 */ /* 0x000fe40000040813 */
[----:B--2---:R-:W-:Y:S01]  /*0ce0*/  FMUL R10, R27, R8 ;  /* 0x000000081b0a7220 */ /* 0x004fe20000400000 */
[----:B------:R-:W-:Y:S01]  /*0cf0*/  @!P2 FFMA R14, R15, R17, R14 ;  /* 0x000000110f0ea223 */ /* 0x000fe2000000000e */
[----:B------:R-:W-:Y:S01]  /*0d00*/  SEL R17, RZ, 0x3c00, !P6 ;  /* 0x00003c00ff117807 */ /* 0x000fe20007000000 */
[----:B------:R-:W-:Y:S01]  /*0d10*/  HFMA2 R16, R16.H0_H0, 6.103515625e-05, 6.103515625e-05, R19.H0_H0 ;  /* 0x0400040010107831 */ /* 0x000fe20000040813 */
[----:B------:R-:W-:Y:S01]  /*0d20*/  @!P0 F2FP.F16.F32.PACK_AB R25, RZ, R26 ;  /* 0x0000001aff19823e */ /* 0x000fe200000000ff */
[----:B-1----:R-:W-:Y:S01]  /*0d30*/  FMUL R11, R22, R9 ;  /* 0x00000009160b7220 */ /* 0x002fe20000400000 */
[----:B------:R-:W-:Y:S01]  /*0d40*/  F2FP.F16.F32.PACK_AB R13, RZ, R10 ;  /* 0x0000000aff0d723e */ /* 0x000fe200000000ff */
[----:B------:R-:W-:-:S02]  /*0d50*/  HFMA2 R17, R17.H0_H0, 3.0517578125e-05, 3.0517578125e-05, R16.H0_H0 ;  /* 0x0200020011117831 */ /* 0x000fc40000040810 */
[--C-:B------:R-:W-:Y:S01]  /*0d60*/  HADD2.F32 R16, -RZ, R21.reuse.H1_H1 ;  /* 0x30000015ff107230 */ /* 0x100fe20000004100 */
[----:B------:R-:W-:Y:S01]  /*0d70*/  @!P5 F2FP.F16.F32.PACK_AB R28, RZ, R29 ;  /* 0x0000001dff1cd23e */ /* 0x000fe200000000ff */
[----:B------:R-:W-:Y:S01]  /*0d80*/  HADD2.F32 R21, -RZ, R21.H0_H0 ;  /* 0x20000015ff157230 */ /* 0x000fe20000004100 */
[----:B------:R-:W-:Y:S01]  /*0d90*/  HSETP2.GEU.AND P6, PT, |R13|.H0_H0, 8.523464202880859375e-06, 8.523464202880859375e-06, PT ;  /* 0x008f008f0d007434 */ /* 0x000fe20003fcea00 */
[----:B------:R-:W-:Y:S01]  /*0da0*/  HADD2 R24, R17.H0_H0, 1, -1 ;  /* 0x3c00bc0011187430 */ /* 0x000fe20000000800 */
[----:B------:R-:W-:Y:S01]  /*0db0*/  HSETP2.GT.AND P3, PT, |R13|.H0_H0, RZ.H0_H0, PT ;  /* 0x200000ff0d007234 */ /* 0x000fe20003f64a00 */
[----:B------:R-:W1:Y:S01]  /*0dc0*/  MUFU.RCP R17, R16 ;  /* 0x0000001000117308 */ /* 0x000e620000001000 */
[----:B------:R-:W-:Y:S02]  /*0dd0*/  F2FP.F16.F32.PACK_AB R15, RZ, R11 ;  /* 0x0000000bff0f723e */ /* 0x000fe400000000ff */
[--C-:B------:R-:W-:Y:S01]  /*0de0*/  HADD2.F32 R18, -RZ, R24.reuse.H1_H1 ;  /* 0x30000018ff127230 */ /* 0x100fe20000004100 */
[----:B------:R-:W-:Y:S01]  /*0df0*/  PLOP3.LUT P3, PT, P6, P3, PT, 0xf2, 0x2f ;  /* 0x00000000002f781c */ /* 0x000fe20003767e72 */
[----:B------:R-:W-:Y:S01]  /*0e00*/  HADD2.F32 R24, -RZ, R24.H0_H0 ;  /* 0x20000018ff187230 */ /* 0x000fe20000004100 */
[----:B------:R-:W-:-:S02]  /*0e10*/  HSETP2.GEU.AND P4, PT, |R15|.H0_H0, 8.523464202880859375e-06, 8.523464202880859375e-06, PT ;  /* 0x008f008f0f007434 */ /* 0x000fc40003f8ea00 */
[----:B------:R-:W-:Y:S01]  /*0e20*/  HSETP2.GT.AND P6, PT, |R15|.H0_H0, RZ.H0_H0, PT ;  /* 0x200000ff0f007234 */ /* 0x000fe20003fc4a00 */
[----:B------:R-:W2:Y:S04]  /*0e30*/  MUFU.RCP R19, R18 ;  /* 0x0000001200137308 */ /* 0x000ea80000001000 */
[----:B------:R-:W-:-:S04]  /*0e40*/  PLOP3.LUT P4, PT, P4, P6, PT, 0xf2, 0x2f ;  /* 0x00000000002f781c */ /* 0x000fc8000278de72 */
[----:B------:R-:W-:-:S04]  /*0e50*/  @!P3 FFMA R20, -R20, R10, R27 ;  /* 0x0000000a1414b223 */ /* 0x000fc8000000011b */
[----:B------:R-:W-:Y:S01]  /*0e60*/  @!P3 FFMA R20, R8, R20, R10 ;  /* 0x000000140814b223 */ /* 0x000fe2000000000a */
[----:B------:R-:W-:Y:S02]  /*0e70*/  PRMT R8, R7, 0x7610, R8 ;  /* 0x0000761007087816 */ /* 0x000fe40000000008 */
[----:B------:R-:W-:Y:S02]  /*0e80*/  @!P2 F2FP.F16.F32.PACK_AB R8, RZ, R14 ;  /* 0x0000000eff08a23e */ /* 0x000fe400000000ff */
[----:B------:R-:W-:Y:S01]  /*0e90*/  @!P4 FFMA R22, -R23, R11, R22 ;  /* 0x0000000b1716c223 */ /* 0x000fe20000000116 */
[----:B-1----:R-:W-:Y:S01]  /*0ea0*/  FMUL R23, R21, R17 ;  /* 0x0000001115177220 */ /* 0x002fe20000400000 */
[----:B--2---:R-:W-:Y:S01]  /*0eb0*/  FMUL R27, R24, R19 ;  /* 0x00000013181b7220 */ /* 0x004fe20000400000 */
[----:B------:R-:W-:Y:S01]  /*0ec0*/  @!P3 F2FP.F16.F32.PACK_AB R13, RZ, R20 ;  /* 0x00000014ff0db23e */ /* 0x000fe200000000ff */
[----:B------:R-:W-:Y:S01]  /*0ed0*/  @!P4 FFMA R22, R9, R22, R11 ;  /* 0x000000160916c223 */ /* 0x000fe2000000000b */
[----:B------:R-:W-:-:S02]  /*0ee0*/  PRMT R9, R6, 0x7610, R9 ;  /* 0x0000761006097816 */ /* 0x000fc40000000009 */
[----:B------:R-:W-:Y:S02]  /*0ef0*/  F2FP.F16.F32.PACK_AB R26, RZ, R23 ;  /* 0x00000017ff1a723e */ /* 0x000fe400000000ff */
[----:B------:R-:W-:Y:S02]  /*0f00*/  F2FP.F16.F32.PACK_AB R29, RZ, R27 ;  /* 0x0000001bff1d723e */ /* 0x000fe400000000ff */
[----:B------:R-:W-:Y:S02]  /*0f10*/  @!P1 F2FP.F16.F32.PACK_AB R9, RZ, R12 ;  /* 0x0000000cff09923e */ /* 0x000fe400000000ff */
[C---:B------:R-:W-:Y:S02]  /*0f20*/  HSETP2.GEU.AND P5, PT, |R26|.reuse.H0_H0, 8.523464202880859375e-06, 8.523464202880859375e-06, PT ;  /* 0x008f008f1a007434 */ /* 0x040fe40003faea00 */
[----:B------:R-:W-:Y:S02]  /*0f30*/  HSETP2.GT.AND P0, PT, |R26|.H0_H0, RZ.H0_H0, PT ;  /* 0x200000ff1a007234 */ /* 0x000fe40003f04a00 */
[----:B------:R-:W-:-:S03]  /*0f40*/  HSETP2.GEU.AND P6, PT, |R29|.H0_H0, 8.523464202880859375e-06, 8.523464202880859375e-06, PT ;  /* 0x008f008f1d007434 */ /* 0x000fc60003fcea00 */
[----:B------:R-:W-:Y:S02]  /*0f50*/  PLOP3.LUT P0, PT, P5, P0, PT, 0xf2, 0x2f ;  /* 0x00000000002f781c */ /* 0x000fe40002f01e72 */
[----:B------:R-:W-:-:S05]  /*0f60*/  HSETP2.GT.AND P5, PT, |R29|.H0_H0, RZ.H0_H0, PT ;  /* 0x200000ff1d007234 */ /* 0x000fca0003fa4a00 */
[----:B------:R-:W-:-:S06]  /*0f70*/  PLOP3.LUT P5, PT, P6, P5, PT, 0xf2, 0x2f ;  /* 0x00000000002f781c */ /* 0x000fcc00037abe72 */
[----:B------:R-:W-:-:S04]  /*0f80*/  @!P0 FFMA R16, -R16, R23, R21 ;  /* 0x0000001710108223 */ /* 0x000fc80000000115 */
[----:B------:R-:W-:-:S03]  /*0f90*/  @!P0 FFMA R16, R17, R16, R23 ;  /* 0x0000001011108223 */ /* 0x000fc60000000017 */
[----:B------:R-:W-:Y:S01]  /*0fa0*/  @!P5 FFMA R24, -R18, R27, R24 ;  /* 0x0000001b1218d223 */ /* 0x000fe20000000118 */
[----:B------:R-:W-:-:S03]  /*0fb0*/  IADD3 R18, PT, PT, R30, 0x7, RZ ;  /* 0x000000071e127810 */ /* 0x000fc60007ffe0ff */
[----:B------:R-:W-:Y:S01]  /*0fc0*/  @!P5 FFMA R24, R19, R24, R27 ;  /* 0x000000181318d223 */ /* 0x000fe2000000001b */
[----:B0-----:R-:W-:-:S13]  /*0fd0*/  ISETP.GE.AND P6, PT, R18, UR6, PT ;  /* 0x0000000612007c0c */ /* 0x001fda000bfc6270 */
[----:B------:R-:W-:Y:S05]  /*0fe0*/  @P6 EXIT ;  /* 0x000000000000694d */ /* 0x000fea0003800000 */
[----:B------:R-:W0:Y:S01]  /*0ff0*/  LDC.64 R6, c[0x0][0x388] ;  /* 0x0000e200ff067b82 */ /* 0x000e220000000a00 */
[----:B------:R-:W-:Y:S02]  /*1000*/  HADD2 R10, R8.H0_H0, 1, 1 ;  /* 0x3c003c00080a7430 */ /* 0x000fe40000000800 */
[----:B------:R-:W-:Y:S01]  /*1010*/  HFMA2 R8, R2, 0.5, 0.5, -RZ ;  /* 0x3800380002087831 */ /* 0x000fe200001000ff */
[----:B------:R-:W-:Y:S01]  /*1020*/  @!P4 F2FP.F16.F32.PACK_AB R15, RZ, R22 ;  /* 0x00000016ff0fc23e */ /* 0x000fe200000000ff */
[----:B------:R-:W-:Y:S01]  /*1030*/  HADD2 R28, R28.H0_H0, 1, 1 ;  /* 0x3c003c001c1c7430 */ /* 0x000fe20000000800 */
[----:B------:R-:W-:Y:S01]  /*1040*/  @!P5 F2FP.F16.F32.PACK_AB R29, RZ, R24 ;  /* 0x00000018ff1dd23e */ /* 0x000fe200000000ff */
[----:B------:R-:W-:Y:S01]  /*1050*/  HADD2 R25, R25.H0_H0, 1, 1 ;  /* 0x3c003c0019197430 */ /* 0x000fe20000000800 */
[----:B------:R-:W-:Y:S01]  /*1060*/  @!P0 F2FP.F16.F32.PACK_AB R26, RZ, R16 ;  /* 0x00000010ff1a823e */ /* 0x000fe200000000ff */
[----:B------:R-:W-:Y:S02]  /*1070*/  HADD2 R9, R9.H0_H0, 1, 1 ;  /* 0x3c003c0009097430 */ /* 0x000fe40000000800 */
[----:B------:R-:W-:-:S02]  /*1080*/  HMUL2 R11, R0, 0.5, 0.5 ;  /* 0x38003800000b7832 */ /* 0x000fc40000000000 */
[----:B------:R-:W-:Y:S02]  /*1090*/  HADD2 R13, R13.H0_H0, 1, 1 ;  /* 0x3c003c000d0d7430 */ /* 0x000fe40000000800 */
[----:B------:R-:W-:Y:S02]  /*10a0*/  HADD2 R15, R15.H0_H0, 1, 1 ;  /* 0x3c003c000f0f7430 */ /* 0x000fe40000000800 */
[----:B------:R-:W-:Y:S02]  /*10b0*/  HADD2 R29, R29.H0_H0, 1, 1 ;  /* 0x3c003c001d1d7430 */ /* 0x000fe40000000800 */
[----:B------:R-:W-:Y:S02]  /*10c0*/  HADD2 R2, R26.H0_H0, 1, 1 ;  /* 0x3c003c001a027430 */ /* 0x000fe40000000800 */
[----:B------:R-:W-:Y:S02]  /*10d0*/  HMUL2 R3, R3, 0.5, 0.5 ;  /* 0x3800380003037832 */ /* 0x000fe40000000000 */
[----:B------:R-:W-:-:S02]  /*10e0*/  HMUL2 R28, R5.H1_H1, R28.H0_H0 ;  /* 0x2000001c051c7232 */ /* 0x000fc40000000c00 */
[----:B------:R-:W-:Y:S02]  /*10f0*/  HMUL2 R0, R11.H0_H0, R25.H0_H0 ;  /* 0x200000190b007232 */ /* 0x000fe40000000800 */
[----:B0-----:R-:W-:-:S04]  /*1100*/  IMAD.WIDE R30, R30, 0x2, R6 ;  /* 0x000000021e1e7825 */ /* 0x001fc800078e0206 */
[C---:B------:R-:W-:Y:S02]  /*1110*/  HMUL2 R5, R8.reuse.H0_H0, R9.H0_H0 ;  /* 0x2000000908057232 */ /* 0x040fe40000000800 */
[----:B------:R-:W-:Y:S02]  /*1120*/  HMUL2 R10, R8.H1_H1, R10.H0_H0 ;  /* 0x2000000a080a7232 */ /* 0x000fe40000000c00 */
[C---:B------:R-:W-:Y:S02]  /*1130*/  HMUL2 R15, R3.reuse.H0_H0, R15.H0_H0 ;  /* 0x2000000f030f7232 */ /* 0x040fe40000000800 */
[----:B------:R-:W-:Y:S01]  /*1140*/  HMUL2 R29, R3.H1_H1, R29.H0_H0 ;  /* 0x2000001d031d7232 */ /* 0x000fe20000000c00 */
[----:B------:R-:W-:Y:S01]  /*1150*/  PRMT R5, R5, 0x5410, R10 ;  /* 0x0000541005057816 */ /* 0x000fe2000000000a */
[----:B------:R-:W-:Y:S02]  /*1160*/  HMUL2 R13, R11.H1_H1, R13.H0_H0 ;  /* 0x2000000d0b0d7232 */ /* 0x000fe40000000c00 */
[----:B------:R-:W-:Y:S01]  /*1170*/  HMUL2 R4, R4.H1_H1, R2.H0_H0 ;  /* 0x2000000204047232 */ /* 0x000fe20000000c00 */
[----:B------:R-:W-:-:S02]  /*1180*/  PRMT R7, R15, 0x5410, R29 ;  /* 0x000054100f077816 */ /* 0x000fc4000000001d */
[----:B------:R-:W-:Y:S02]  /*1190*/  PRMT R6, R0, 0x5410, R13 ;  /* 0x0000541000067816 */ /* 0x000fe4000000000d */
[----:B------:R-:W-:-:S05]  /*11a0*/  PRMT R4, R4, 0x5410, R28 ;  /* 0x0000541004047816 */ /* 0x000fca000000001c */
[----:B------:R-:W-:Y:S01]  /*11b0*/  STG.E.128 desc[UR4][R30.64], R4 ;  /* 0x000000041e007986 */ /* 0x000fe2000c101d04 */
[----:B------:R-:W-:Y:S05]  /*11c0*/  EXIT ;  /* 0x000000000000794d */ /* 0x000fea0003800000 */
.L_x_0:
[----:B------:R-:W-:-:S00]  /*11d0*/  BRA `(.L_x_0) ;  /* 0xfffffffc00fc7947 */ /* 0x000fc0000383ffff */
[----:B------:R-:W-:-:S00]  /*11e0*/  NOP ;  /* 0x0000000000007918 */ /* 0x000fc00000000000 */
        /* <DEDUP_REMOVED lines=9> */
.L_x_21:


//--------------------- .text._Z17gelu_f16x8_kernelP6__halfS0_i --------------------------
	.section	.text._Z17gelu_f16x8_kernelP6__halfS0_i,"ax",@progbits
	.align	128
        .global         _Z17gelu_f16x8_kernelP6__halfS0_i
        .type           _Z17gelu_f16x8_kernelP6__halfS0_i,@function
        .size           _Z17gelu_f16x8_kernelP6__halfS0_i,(.L_x_22 - _Z17gelu_f16x8_kernelP6__halfS0_i)
        .other          _Z17gelu_f16x8_kernelP6__halfS0_i,@"STO_CUDA_ENTRY STV_DEFAULT"
_Z17gelu_f16x8_kernelP6__halfS0_i:
.text._Z17gelu_f16x8_kernelP6__halfS0_i:
        /* <DEDUP_REMOVED lines=10> */
[----:B--2---:R-:W-:-:S05]  /*00a0*/  IMAD.WIDE R8, R5, 0x2, R8 ;  /* 0x0000000205087825 */ /* 0x004fca00078e0208 */
[----:B-1----:R-:W2:Y:S04]  /*00b0*/  LDG.E R0, desc[UR4][R8.64+0x4] ;  /* 0x0000040408007981 */ /* 0x002ea8000c1e1900 */
[----:B------:R-:W3:Y:S04]  /*00c0*/  LDG.E R4, desc[UR4][R8.64+0x8] ;  /* 0x0000080408047981 */ /* 0x000ee8000c1e1900 */
[----:B------:R-:W4:Y:S04]  /*00d0*/  LDG.E R6, desc[UR4][R8.64] ;  /* 0x0000000408067981 */ /* 0x000f28000c1e1900 */
[----:B------:R-:W5:Y:S01]  /*00e0*/  LDG.E R7, desc[UR4][R8.64+0xc] ;  /* 0x00000c0408077981 */ /* 0x000f62000c1e1900 */
[----:B------:R-:W-:-:S04]  /*00f0*/  HMUL2 R3, R3.H0_H0, 1.1279296875, 1.1279296875 ;  /* 0x3c833c8303037832 */ /* 0x000fc80000000800 */
[----:B------:R-:W-:Y:S01]  /*0100*/  HMUL2 R3, R3.H0_H0, 0.5, 0.5 ;  /* 0x3800380003037832 */ /* 0x000fe20000000800 */
[----:B--2---:R-:W-:-:S04]  /*0110*/  HMNMX2 R2, R0, -9.703125, -9.703125, !PT ;  /* 0xc8dac8da00027840 */ /* 0x004fc80007800000 */
[----:B------:R-:W-:Y:S02]  /*0120*/  HMNMX2 R2, R2, 11.09375, 11.09375, PT ;  /* 0x498c498c02027840 */ /* 0x000fe40003800000 */
[----:B---3--:R-:W-:Y:S02]  /*0130*/  HMNMX2 R4, R4, -9.703125, -9.703125, !PT ;  /* 0xc8dac8da04047840 */ /* 0x008fe40007800000 */
[----:B----4-:R-:W-:Y:S01]  /*0140*/  HMNMX2 R6, R6, -9.703125, -9.703125, !PT ;  /* 0xc8dac8da06067840 */ /* 0x010fe20007800000 */
[-C--:B------:R-:W-:Y:S01]  /*0150*/  HMUL2 R0, R2, R2.reuse ;  /* 0x0000000202007232 */ /* 0x080fe20000000000 */
[----:B------:R-:W-:Y:S02]  /*0160*/  HMNMX2 R4, R4, 11.09375, 11.09375, PT ;  /* 0x498c498c04047840 */ /* 0x000fe40003800000 */
[----:B------:R-:W-:Y:S02]  /*0170*/  HMNMX2 R6, R6, 11.09375, 11.09375, PT ;  /* 0x498c498c06067840 */ /* 0x000fe40003800000 */
[----:B-----5:R-:W-:Y:S01]  /*0180*/  HMNMX2 R7, R7, -9.703125, -9.703125, !PT ;  /* 0xc8dac8da07077840 */ /* 0x020fe20007800000 */
[----:B------:R-:W-:-:S03]  /*0190*/  HFMA2 R0, R0, R2, -RZ ;  /* 0x0000000200007231 */ /* 0x000fc600001000ff */
[----:B------:R-:W-:Y:S01]  /*01a0*/  HMNMX2 R7, R7, 11.09375, 11.09375, PT ;  /* 0x498c498c07077840 */ /* 0x000fe20003800000 */
[----:B------:R-:W-:-:S04]  /*01b0*/  HFMA2 R0, R0, 0.044708251953125, 0.044708251953125, R2 ;  /* 0x29b929b900007831 */ /* 0x000fc80000000002 */
[----:B------:R-:W-:-:S04]  /*01c0*/  HMUL2 R0, R3.H0_H0, R0 ;  /* 0x0000000003007232 */ /* 0x000fc80000000800 */
[----:B------:R-:W-:-:S05]  /*01d0*/  HFMA2 R9, R0, 2, 2, -RZ ;  /* 0x4000400000097831 */ /* 0x000fca00001000ff */
[----:B------:R-:W-:Y:S01]  /*01e0*/  HADD2.F32 R0, -RZ, R9.H0_H0 ;  /* 0x20000009ff007230 */ /* 0x000fe20000004100 */
[----:B------:R-:W-:-:S04]  /*01f0*/  HSETP2.EQ.AND P0, P1, R9.H0_H0, 0.0226898193359375, 0.007297515869140625, PT ;  /* 0x25cf1f7909007434 */ /* 0x000fc80003902800 */
[----:B------:R-:W-:Y:S01]  /*0200*/  FFMA R8, R0, 1.4426950216293334961, -RZ ;  /* 0x3fb8aa3b00087823 */ /* 0x000fe200000008ff */
[----:B------:R-:W-:Y:S01]  /*0210*/  HADD2.F32 R0, -RZ, R9.H1_H1 ;  /* 0x30000009ff007230 */ /* 0x000fe20000004100 */
[----:B------:R-:W-:Y:S02]  /*0220*/  SEL R11, RZ, 0x3c00, !P0 ;  /* 0x00003c00ff0b7807 */ /* 0x000fe40004000000 */
[----:B------:R-:W-:Y:S02]  /*0230*/  HSETP2.EQ.AND P0, P2, R9.H0_H0, -2.966796875, -2.615234375, PT ;  /* 0xc1efc13b09007434 */ /* 0x000fe40003a02800 */
[----:B------:R-:W1:Y:S01]  /*0240*/  MUFU.EX2 R8, R8 ;  /* 0x0000000800087308 */ /* 0x000e620000000800 */
[----:B------:R-:W-:Y:S01]  /*0250*/  FFMA R12, R0, 1.4426950216293334961, -RZ ;  /* 0x3fb8aa3b000c7823 */ /* 0x000fe200000008ff */
[----:B------:R-:W-:-:S06]  /*0260*/  SEL R13, RZ, 0x3c00, !P1 ;  /* 0x00003c00ff0d7807 */ /* 0x000fcc0004800000 */
[----:B------:R-:W2:Y:S01]  /*0270*/  MUFU.EX2 R12, R12 ;  /* 0x0000000c000c7308 */ /* 0x000ea20000000800 */
[----:B-1----:R-:W-:-:S05]  /*0280*/  F2FP.F16.F32.PACK_AB R10, RZ, R8 ;  /* 0x00000008ff0a723e */ /* 0x002fca00000000ff */
[----:B------:R-:W-:Y:S01]  /*0290*/  HFMA2 R10, R11.H0_H0, -0.0009765625, -0.0009765625, R10.H0_H0 ;  /* 0x940094000b0a7831 */ /* 0x000fe2000004080a */
[----:B------:R-:W-:Y:S02]  /*02a0*/  SEL R11, RZ, 0x3c00, !P0 ;  /* 0x00003c00ff0b7807 */ /* 0x000fe40004000000 */
[----:B------:R-:W-:Y:S01]  /*02b0*/  HSETP2.EQ.AND P0, P1, R9.H1_H1, 0.0226898193359375, 0.007297515869140625, PT ;  /* 0x25cf1f7909007434 */ /* 0x000fe20003902c00 */
[----:B------:R-:W-:Y:S01]  /*02c0*/  HFMA2 R10, R13.H0_H0, -0.0009765625, -0.0009765625, R10.H0_H0 ;  /* 0x940094000d0a7831 */ /* 0x000fe2000004080a */
[----:B------:R-:W-:-:S03]  /*02d0*/  SEL R13, RZ, 0x3c00, !P2 ;  /* 0x00003c00ff0d7807 */ /* 0x000fc60005000000 */
[----:B------:R-:W-:Y:S01]  /*02e0*/  HFMA2 R10, R11.H0_H0, 6.103515625e-05, 6.103515625e-05, R10.H0_H0 ;  /* 0x040004000b0a7831 */ /* 0x000fe2000004080a */
[----:B--2---:R-:W-:Y:S02]  /*02f0*/  F2FP.F16.F32.PACK_AB R11, RZ, R12 ;  /* 0x0000000cff0b723e */ /* 0x004fe400000000ff */
[----:B------:R-:W-:Y:S01]  /*0300*/  SEL R12, RZ, 0x3c00, !P0 ;  /* 0x00003c00ff0c7807 */ /* 0x000fe20004000000 */
[----:B------:R-:W-:Y:S01]  /*0310*/  HFMA2 R10, R13.H0_H0, 3.0517578125e-05, 3.0517578125e-05, R10.H0_H0 ;  /* 0x020002000d0a7831 */ /* 0x000fe2000004080a */
[----:B------:R-:W-:Y:S02]  /*0320*/  HSETP2.EQ.AND P0, P2, R9.H1_H1, -2.966796875, -2.615234375, PT ;  /* 0xc1efc13b09007434 */ /* 0x000fe40003a02c00 */
[----:B------:R-:W-:Y:S01]  /*0330*/  SEL R14, RZ, 0x3c00, !P1 ;  /* 0x00003c00ff0e7807 */ /* 0x000fe20004800000 */
[----:B------:R-:W-:Y:S02]  /*0340*/  HADD2 R0, R10.H0_H0, 1, -1 ;  /* 0x3c00bc000a007430 */ /* 0x000fe40000000800 */
[----:B------:R-:W-:-:S02]  /*0350*/  HMUL2 R10, R4, R4 ;  /* 0x00000004040a7232 */ /* 0x000fc40000000000 */
[----:B------:R-:W-:Y:S01]  /*0360*/  HFMA2 R11, R12.H0_H0, -0.0009765625, -0.0009765625, R11.H0_H0 ;  /* 0x940094000c0b7831 */ /* 0x000fe2000004080b */
[----:B------:R-:W-:Y:S01]  /*0370*/  SEL R12, RZ, 0x3c00, !P0 ;  /* 0x00003c00ff0c7807 */ /* 0x000fe20004000000 */
[--C-:B------:R-:W-:Y:S02]  /*0380*/  HADD2.F32 R8, -RZ, R0.reuse.H1_H1 ;  /* 0x30000000ff087230 */ /* 0x100fe40000004100 */
[----:B------:R-:W-:Y:S02]  /*0390*/  HFMA2 R9, R10, R4, -RZ ;  /* 0x000000040a097231 */ /* 0x000fe400001000ff */
[----:B------:R-:W-:Y:S01]  /*03a0*/  HFMA2 R11, R14.H0_H0, -0.0009765625, -0.0009765625, R11.H0_H0 ;  /* 0x940094000e0b7831 */ /* 0x000fe2000004080b */
[----:B------:R-:W1:Y:S01]  /*03b0*/  MUFU.RCP R10, R8 ;  /* 0x00000008000a7308 */ /* 0x000e620000001000 */
[----:B------:R-:W-:Y:S02]  /*03c0*/  HADD2.F32 R13, -RZ, R0.H0_H0 ;  /* 0x20000000ff0d7230 */ /* 0x000fe40000004100 */
[----:B------:R-:W-:-:S02]  /*03d0*/  HFMA2 R12, R12.H0_H0, 6.103515625e-05, 6.103515625e-05, R11.H0_H0 ;  /* 0x040004000c0c7831 */ /* 0x000fc4000004080b */
[----:B------:R-:W-:Y:S02]  /*03e0*/  HFMA2 R9, R9, 0.044708251953125, 0.044708251953125, R4 ;  /* 0x29b929b909097831 */ /* 0x000fe40000000004 */
[----:B------:R-:W-:Y:S02]  /*03f0*/  HFMA2 R4, R4, 0.5, 0.5, -RZ ;  /* 0x3800380004047831 */ /* 0x000fe400001000ff */
[----:B------:R-:W-:Y:S02]  /*0400*/  HMUL2 R9, R3.H0_H0, R9 ;  /* 0x0000000903097232 */ /* 0x000fe40000000800 */
[----:B-1----:R-:W-:Y:S02]  /*0410*/  FMUL R15, R13, R10 ;  /* 0x0000000a0d0f7220 */ /* 0x002fe40000400000 */
[----:B------:R-:W-:Y:S01]  /*0420*/  HFMA2 R11, R9, 2, 2, -RZ ;  /* 0x40004000090b7831 */ /* 0x000fe200001000ff */
[----:B------:R-:W-:Y:S02]  /*0430*/  SEL R9, RZ, 0x3c00, !P2 ;  /* 0x00003c00ff097807 */ /* 0x000fe40005000000 */
[----:B------:R-:W-:-:S03]  /*0440*/  F2FP.F16.F32.PACK_AB R27, RZ, R15 ;  /* 0x0000000fff1b723e */ /* 0x000fc600000000ff */
[----:B------:R-:W-:Y:S02]  /*0450*/  HFMA2 R9, R9.H0_H0, 3.0517578125e-05, 3.0517578125e-05, R12.H0_H0 ;  /* 0x0200020009097831 */ /* 0x000fe4000004080c */
[----:B------:R-:W-:Y:S01]  /*0460*/  HSETP2.GEU.AND P0, PT, |R27|.H0_H0, 8.523464202880859375e-06, 8.523464202880859375e-06, PT ;  /* 0x008f008f1b007434 */ /* 0x000fe20003f0ea00 */
[--C-:B------:R-:W-:Y:S02]  /*0470*/  HADD2.F32 R0, -RZ, R11.reuse.H0_H0 ;  /* 0x2000000bff007230 */ /* 0x100fe40000004100 */
[----:B------:R-:W-:Y:S01]  /*0480*/  HADD2 R16, R9.H0_H0, 1, -1 ;  /* 0x3c00bc0009107430 */ /* 0x000fe20000000800 */
[----:B------:R-:W-:Y:S02]  /*0490*/  HSETP2.GT.AND P2, PT, |R27|.H0_H0, RZ.H0_H0, PT ;  /* 0x200000ff1b007234 */ /* 0x000fe40003f44a00 */
[----:B------:R-:W-:Y:S01]  /*04a0*/  HSETP2.EQ.AND P3, P4, R11.H1_H1, 0.0226898193359375, 0.007297515869140625, PT ;  /* 0x25cf1f790b007434 */ /* 0x000fe20003c62c00 */
[----:B------:R-:W-:Y:S01]  /*04b0*/  FFMA R14, R0, 1.4426950216293334961, -RZ ;  /* 0x3fb8aa3b000e7823 */ /* 0x000fe200000008ff */
[----:B------:R-:W-:Y:S01]  /*04c0*/  HADD2.F32 R0, -RZ, R11.H1_H1 ;  /* 0x3000000bff007230 */ /* 0x000fe20000004100 */
[----:B------:R-:W-:Y:S01]  /*04d0*/  PLOP3.LUT P2, PT, P0, P2, PT, 0xf2, 0x2f ;  /* 0x00000000002f781c */ /* 0x000fe20000745e72 */
[--C-:B------:R-:W-:Y:S01]  /*04e0*/  HADD2.F32 R9, -RZ, R16.reuse.H1_H1 ;  /* 0x30000010ff097230 */ /* 0x100fe20000004100 */
[----:B------:R1:W2:Y:S01]  /*04f0*/  MUFU.EX2 R18, R14 ;  /* 0x0000000e00127308 */ /* 0x0002a20000000800 */
[----:B------:R-:W-:-:S02]  /*0500*/  HADD2.F32 R16, -RZ, R16.H0_H0 ;  /* 0x20000010ff107230 */ /* 0x000fc40000004100 */
[----:B------:R-:W-:Y:S01]  /*0510*/  FFMA R19, R0, 1.4426950216293334961, -RZ ;  /* 0x3fb8aa3b00137823 */ /* 0x000fe200000008ff */
[-C--:B------:R-:W-:Y:S01]  /*0520*/  HMUL2 R0, R6, R6.reuse ;  /* 0x0000000606007232 */ /* 0x080fe20000000000 */
[----:B------:R-:W-:Y:S02]  /*0530*/  HSETP2.EQ.AND P0, P1, R11.H0_H0, 0.0226898193359375, 0.007297515869140625, PT ;  /* 0x25cf1f790b007434 */ /* 0x000fe40003902800 */
[----:B------:R-:W-:Y:S01]  /*0540*/  SEL R20, RZ, 0x3c00, !P3 ;  /* 0x00003c00ff147807 */ /* 0x000fe20005800000 */
[----:B------:R-:W3:Y:S01]  /*0550*/  MUFU.RCP R12, R9 ;  /* 0x00000009000c7308 */ /* 0x000ee20000001000 */
[----:B------:R-:W-:Y:S02]  /*0560*/  HFMA2 R0, R0, R6, -RZ ;  /* 0x0000000600007231 */ /* 0x000fe400001000ff */
[----:B-1----:R-:W-:Y:S01]  /*0570*/  @!P2 FFMA R14, -R8, R15, R13 ;  /* 0x0000000f080ea223 */ /* 0x002fe2000000010d */
[----:B------:R-:W-:-:S03]  /*0580*/  SEL R13, RZ, 0x3c00, !P0 ;  /* 0x00003c00ff0d7807 */ /* 0x000fc60004000000 */
[----:B------:R-:W-:Y:S01]  /*0590*/  @!P2 FFMA R15, R10, R14, R15 ;  /* 0x0000000e0a0fa223 */ /* 0x000fe2000000000f */
[----:B------:R-:W1:Y:S01]  /*05a0*/  MUFU.EX2 R19, R19 ;  /* 0x0000001300137308 */ /* 0x000e620000000800 */
[----:B------:R-:W-:Y:S01]  /*05b0*/  HFMA2 R0, R0, 0.044708251953125, 0.044708251953125, R6 ;  /* 0x29b929b900007831 */ /* 0x000fe20000000006 */
[----:B--2---:R-:W-:Y:S01]  /*05c0*/  F2FP.F16.F32.PACK_AB R18, RZ, R18 ;  /* 0x00000012ff12723e */ /* 0x004fe200000000ff */
[----:B------:R-:W-:Y:S01]  /*05d0*/  HMUL2 R6, R6, 0.5, 0.5 ;  /* 0x3800380006067832 */ /* 0x000fe20000000000 */
[----:B------:R-:W-:-:S03]  /*05e0*/  @!P2 F2FP.F16.F32.PACK_AB R27, RZ, R15 ;  /* 0x0000000fff1ba23e */ /* 0x000fc600000000ff */
[----:B------:R-:W-:Y:S01]  /*05f0*/  HFMA2 R13, R13.H0_H0, -0.0009765625, -0.0009765625, R18.H0_H0 ;  /* 0x940094000d0d7831 */ /* 0x000fe20000040812 */
[----:B------:R-:W-:Y:S01]  /*0600*/  SEL R18, RZ, 0x3c00, !P1 ;  /* 0x00003c00ff127807 */ /* 0x000fe20004800000 */
[----:B---3--:R-:W-:Y:S01]  /*0610*/  FMUL R17, R16, R12 ;  /* 0x0000000c10117220 */ /* 0x008fe20000400000 */
[----:B------:R-:W-:Y:S02]  /*0620*/  HADD2 R27, R27.H0_H0, 1, 1 ;  /* 0x3c003c001b1b7430 */ /* 0x000fe40000000800 */
[----:B------:R-:W-:Y:S02]  /*0630*/  HMUL2 R0, R3.H0_H0, R0 ;  /* 0x0000000003007232 */ /* 0x000fe40000000800 */
[----:B------:R-:W-:Y:S01]  /*0640*/  F2FP.F16.F32.PACK_AB R28, RZ, R17 ;  /* 0x00000011ff1c723e */ /* 0x000fe200000000ff */
[----:B------:R-:W-:Y:S01]  /*0650*/  HFMA2 R18, R18.H0_H0, -0.0009765625, -0.0009765625, R13.H0_H0 ;  /* 0x9400940012127831 */ /* 0x000fe2000004080d */
[----:B-1----:R-:W-:Y:S01]  /*0660*/  F2FP.F16.F32.PACK_AB R19, RZ, R19 ;  /* 0x00000013ff13723e */ /* 0x002fe200000000ff */
[----:B------:R-:W-:-:S02]  /*0670*/  HFMA2 R8, R0, 2, 2, -RZ ;  /* 0x4000400000087831 */ /* 0x000fc400001000ff */
[C---:B------:R-:W-:Y:S02]  /*0680*/  HSETP2.GEU.AND P0, PT, |R28|.reuse.H0_H0, 8.523464202880859375e-06, 8.523464202880859375e-06, PT ;  /* 0x008f008f1c007434 */ /* 0x040fe40003f0ea00 */
[----:B------:R-:W-:Y:S01]  /*0690*/  HSETP2.GT.AND P3, PT, |R28|.H0_H0, RZ.H0_H0, PT ;  /* 0x200000ff1c007234 */ /* 0x000fe20003f64a00 */
[----:B------:R-:W-:Y:S01]  /*06a0*/  HFMA2 R19, R20.H0_H0, -0.0009765625, -0.0009765625, R19.H0_H0 ;  /* 0x9400940014137831 */ /* 0x000fe20000040813 */
[----:B------:R-:W-:Y:S02]  /*06b0*/  SEL R20, RZ, 0x3c00, !P4 ;  /* 0x00003c00ff147807 */ /* 0x000fe40006000000 */
[C---:B------:R-:W-:Y:S02]  /*06c0*/  HSETP2.EQ.AND P4, P5, R11.reuse.H1_H1, -2.966796875, -2.615234375, PT ;  /* 0xc1efc13b0b007434 */ /* 0x040fe40003d82c00 */
[----:B------:R-:W-:Y:S01]  /*06d0*/  PLOP3.LUT P3, PT, P0, P3, PT, 0xf2, 0x2f ;  /* 0x00000000002f781c */ /* 0x000fe20000767e72 */
[----:B------:R-:W-:Y:S01]  /*06e0*/  HADD2.F32 R0, -RZ, R8.H0_H0 ;  /* 0x20000008ff007230 */ /* 0x000fe20000004100 */
[----:B------:R-:W-:Y:S01]  /*06f0*/  HSETP2.EQ.AND P0, P1, R11.H0_H0, -2.966796875, -2.615234375, PT ;  /* 0xc1efc13b0b007434 */ /* 0x000fe20003902800 */
[----:B------:R-:W-:Y:S01]  /*0700*/  HFMA2 R19, R20.H0_H0, -0.0009765625, -0.0009765625, R19.H0_H0 ;  /* 0x9400940014137831 */ /* 0x000fe20000040813 */
[----:B------:R-:W-:-:S02]  /*0710*/  SEL R22, RZ, 0x3c00, !P4 ;  /* 0x00003c00ff167807 */ /* 0x000fc40006000000 */
[----:B------:R-:W-:Y:S01]  /*0720*/  FFMA R13, R0, 1.4426950216293334961, -RZ ;  /* 0x3fb8aa3b000d7823 */ /* 0x000fe200000008ff */
[----:B------:R-:W-:Y:S01]  /*0730*/  HADD2.F32 R0, -RZ, R8.H1_H1 ;  /* 0x30000008ff007230 */ /* 0x000fe20000004100 */
[----:B------:R-:W-:Y:S01]  /*0740*/  SEL R11, RZ, 0x3c00, !P0 ;  /* 0x00003c00ff0b7807 */ /* 0x000fe20004000000 */
[----:B------:R-:W-:Y:S01]  /*0750*/  HFMA2 R19, R22.H0_H0, 6.103515625e-05, 6.103515625e-05, R19.H0_H0 ;  /* 0x0400040016137831 */ /* 0x000fe20000040813 */
[----:B------:R-:W-:Y:S02]  /*0760*/  SEL R20, RZ, 0x3c00, !P1 ;  /* 0x00003c00ff147807 */ /* 0x000fe40004800000 */
[----:B------:R-:W-:Y:S01]  /*0770*/  FFMA R0, R0, 1.4426950216293334961, -RZ ;  /* 0x3fb8aa3b00007823 */ /* 0x000fe200000008ff */
[----:B------:R-:W-:Y:S01]  /*0780*/  @!P3 FFMA R9, -R9, R17, R16 ;  /* 0x000000110909b223 */ /* 0x000fe20000000110 */
[----:B------:R-:W-:Y:S01]  /*0790*/  SEL R16, RZ, 0x3c00, !P5 ;  /* 0x00003c00ff107807 */ /* 0x000fe20006800000 */
[----:B------:R-:W-:Y:S01]  /*07a0*/  HFMA2 R11, R11.H0_H0, 6.103515625e-05, 6.103515625e-05, R18.H0_H0 ;  /* 0x040004000b0b7831 */ /* 0x000fe20000040812 */
[----:B------:R-:W1:Y:S01]  /*07b0*/  MUFU.EX2 R13, R13 ;  /* 0x0000000d000d7308 */ /* 0x000e620000000800 */
[----:B------:R-:W-:Y:S01]  /*07c0*/  HSETP2.EQ.AND P5, P4, R8.H0_H0, 0.0226898193359375, 0.007297515869140625, PT ;  /* 0x25cf1f7908007434 */ /* 0x000fe20003ca2800 */
[----:B------:R-:W-:Y:S01]  /*07d0*/  @!P3 FFMA R12, R12, R9, R17 ;  /* 0x000000090c0cb223 */ /* 0x000fe20000000011 */
[----:B------:R-:W-:Y:S01]  /*07e0*/  HFMA2 R16, R16.H0_H0, 3.0517578125e-05, 3.0517578125e-05, R19.H0_H0 ;  /* 0x0200020010107831 */ /* 0x000fe20000040813 */
[----:B------:R-:W-:Y:S01]  /*07f0*/  HSETP2.EQ.AND P0, P1, R8.H0_H0, -2.966796875, -2.615234375, PT ;  /* 0xc1efc13b08007434 */ /* 0x000fe20003902800 */
[-C--:B------:R-:W-:Y:S01]  /*0800*/  HMUL2 R19, R7, R7.reuse ;  /* 0x0000000707137232 */ /* 0x080fe20000000000 */
[----:B------:R-:W-:Y:S01]  /*0810*/  SEL R14, RZ, 0x3c00, !P5 ;  /* 0x00003c00ff0e7807 */ /* 0x000fe20006800000 */
[----:B------:R-:W-:Y:S01]  /*0820*/  HFMA2 R11, R20.H0_H0, 3.0517578125e-05, 3.0517578125e-05, R11.H0_H0 ;  /* 0x02000200140b7831 */ /* 0x000fe2000004080b */
[----:B------:R-:W2:Y:S01]  /*0830*/  MUFU.EX2 R0, R0 ;  /* 0x0000000000007308 */ /* 0x000ea20000000800 */
[----:B------:R-:W-:Y:S01]  /*0840*/  HADD2 R17, R16.H0_H0, 1, -1 ;  /* 0x3c00bc0010117430 */ /* 0x000fe20000000800 */
[----:B------:R-:W-:Y:S01]  /*0850*/  HSETP2.EQ.AND P6, P5, R8.H1_H1, 0.0226898193359375, 0.007297515869140625, PT ;  /* 0x25cf1f7908007434 */ /* 0x000fe20003dc2c00 */
[----:B------:R-:W-:-:S02]  /*0860*/  HFMA2 R19, R19, R7, -RZ ;  /* 0x0000000713137231 */ /* 0x000fc400001000ff */
[----:B------:R-:W-:Y:S01]  /*0870*/  HADD2 R11, R11.H0_H0, 1, -1 ;  /* 0x3c00bc000b0b7430 */ /* 0x000fe20000000800 */
[----:B------:R-:W-:Y:S01]  /*0880*/  SEL R24, RZ, 0x3c00, !P1 ;  /* 0x00003c00ff187807 */ /* 0x000fe20004800000 */
[--C-:B------:R-:W-:Y:S01]  /*0890*/  HADD2.F32 R22, -RZ, R17.reuse.H1_H1 ;  /* 0x30000011ff167230 */ /* 0x100fe20000004100 */
[----:B------:R-:W-:Y:S01]  /*08a0*/  SEL R18, RZ, 0x3c00, !P6 ;  /* 0x00003c00ff127807 */ /* 0x000fe20007000000 */
[----:B------:R-:W-:Y:S01]  /*08b0*/  HADD2.F32 R17, -RZ, R17.H0_H0 ;  /* 0x20000011ff117230 */ /* 0x000fe20000004100 */
[----:B-1----:R-:W-:Y:S01]  /*08c0*/  F2FP.F16.F32.PACK_AB R13, RZ, R13 ;  /* 0x0000000dff0d723e */ /* 0x002fe200000000ff */
[----:B------:R-:W-:Y:S02]  /*08d0*/  HADD2.F32 R10, -RZ, R11.H1_H1 ;  /* 0x3000000bff0a7230 */ /* 0x000fe40000004100 */
[----:B------:R-:W-:Y:S01]  /*08e0*/  HFMA2 R19, R19, 0.044708251953125, 0.044708251953125, R7 ;  /* 0x29b929b913137831 */ /* 0x000fe20000000007 */
[----:B------:R-:W1:Y:S01]  /*08f0*/  MUFU.RCP R20, R22 ;  /* 0x0000001600147308 */ /* 0x000e620000001000 */
[----:B------:R-:W-:-:S02]  /*0900*/  HADD2.F32 R11, -RZ, R11.H0_H0 ;  /* 0x2000000bff0b7230 */ /* 0x000fc40000004100 */
[----:B------:R-:W-:Y:S01]  /*0910*/  HFMA2 R13, R14.H0_H0, -0.0009765625, -0.0009765625, R13.H0_H0 ;  /* 0x940094000e0d7831 */ /* 0x000fe2000004080d */
[----:B------:R-:W-:Y:S01]  /*0920*/  @!P3 F2FP.F16.F32.PACK_AB R28, RZ, R12 ;  /* 0x0000000cff1cb23e */ /* 0x000fe200000000ff */
[----:B------:R-:W-:Y:S01]  /*0930*/  HFMA2 R7, R7, 0.5, 0.5, -RZ ;  /* 0x3800380007077831 */ /* 0x000fe200001000ff */
[----:B--2---:R-:W-:Y:S02]  /*0940*/  F2FP.F16.F32.PACK_AB R9, RZ, R0 ;  /* 0x00000000ff09723e */ /* 0x004fe400000000ff */
[----:B------:R-:W-:Y:S01]  /*0950*/  SEL R0, RZ, 0x3c00, !P4 ;  /* 0x00003c00ff007807 */ /* 0x000fe20006000000 */
[----:B------:R-:W2:Y:S01]  /*0960*/  MUFU.RCP R16, R10 ;  /* 0x0000000a00107308 */ /* 0x000ea20000001000 */
[----:B------:R-:W-:Y:S01]  /*0970*/  HSETP2.EQ.AND P4, P6, R8.H1_H1, -2.966796875, -2.615234375, PT ;  /* 0xc1efc13b08007434 */ /* 0x000fe20003e82c00 */
[----:B------:R-:W-:Y:S02]  /*0980*/  HMUL2 R8, R3.H0_H0, R19 ;  /* 0x0000001303087232 */ /* 0x000fe40000000800 */
[----:B------:R-:W-:Y:S01]  /*0990*/  HFMA2 R18, R18.H0_H0, -0.0009765625, -0.0009765625, R9.H0_H0 ;  /* 0x9400940012127831 */ /* 0x000fe20000040809 */
[----:B------:R-:W-:Y:S01]  /*09a0*/  SEL R9, RZ, 0x3c00, !P0 ;  /* 0x00003c00ff097807 */ /* 0x000fe20004000000 */
[----:B------:R-:W-:Y:S01]  /*09b0*/  HFMA2 R0, R0.H0_H0, -0.0009765625, -0.0009765625, R13.H0_H0 ;  /* 0x9400940000007831 */ /* 0x000fe2000004080d */
[----:B------:R-:W-:Y:S01]  /*09c0*/  SEL R13, RZ, 0x3c00, !P5 ;  /* 0x00003c00ff0d7807 */ /* 0x000fe20006800000 */
[----:B------:R-:W-:Y:S01]  /*09d0*/  HFMA2 R8, R8, 2, 2, -RZ ;  /* 0x4000400008087831 */ /* 0x000fe200001000ff */
[----:B------:R-:W-:Y:S01]  /*09e0*/  SEL R26, RZ, 0x3c00, !P4 ;  /* 0x00003c00ff1a7807 */ /* 0x000fe20006000000 */
[----:B------:R-:W-:-:S02]  /*09f0*/  HFMA2 R9, R9.H0_H0, 6.103515625e-05, 6.103515625e-05, R0.H0_H0 ;  /* 0x0400040009097831 */ /* 0x000fc40000040800 */
[----:B------:R-:W-:Y:S02]  /*0a00*/  HFMA2 R3, R13.H0_H0, -0.0009765625, -0.0009765625, R18.H0_H0 ;  /* 0x940094000d037831 */ /* 0x000fe40000040812 */
[----:B-1----:R-:W-:Y:S01]  /*0a10*/  FMUL R13, R17, R20 ;  /* 0x00000014110d7220 */ /* 0x002fe20000400000 */
[----:B------:R-:W-:Y:S02]  /*0a20*/  HFMA2 R24, R24.H0_H0, 3.0517578125e-05, 3.0517578125e-05, R9.H0_H0 ;  /* 0x0200020018187831 */ /* 0x000fe40000040809 */
[----:B------:R-:W-:Y:S02]  /*0a30*/  HFMA2 R3, R26.H0_H0, 6.103515625e-05, 6.103515625e-05, R3.H0_H0 ;  /* 0x040004001a037831 */ /* 0x000fe40000040803 */
[----:B--2---:R-:W-:Y:S01]  /*0a40*/  FMUL R19, R11, R16 ;  /* 0x000000100b137220 */ /* 0x004fe20000400000 */
[--C-:B------:R-:W-:Y:S01]  /*0a50*/  HADD2.F32 R0, -RZ, R8.reuse.H0_H0 ;  /* 0x20000008ff007230 */ /* 0x100fe20000004100 */
[----:B------:R-:W-:Y:S01]  /*0a60*/  F2FP.F16.F32.PACK_AB R18, RZ, R13 ;  /* 0x0000000dff12723e */ /* 0x000fe200000000ff */
[----:B------:R-:W-:Y:S01]  /*0a70*/  HADD2 R29, R24.H0_H0, 1, -1 ;  /* 0x3c00bc00181d7430 */ /* 0x000fe20000000800 */
[----:B------:R-:W-:Y:S01]  /*0a80*/  SEL R26, RZ, 0x3c00, !P6 ;  /* 0x00003c00ff1a7807 */ /* 0x000fe20007000000 */
[----:B------:R-:W-:Y:S01]  /*0a90*/  HADD2 R28, R28.H0_H0, 1, 1 ;  /* 0x3c003c001c1c7430 */ /* 0x000fe20000000800 */
[----:B------:R-:W-:Y:S01]  /*0aa0*/  F2FP.F16.F32.PACK_AB R14, RZ, R19 ;  /* 0x00000013ff0e723e */ /* 0x000fe200000000ff */
[----:B------:R-:W-:Y:S01]  /*0ab0*/  FFMA R9, R0, 1.4426950216293334961, -RZ ;  /* 0x3fb8aa3b00097823 */ /* 0x000fe200000008ff */
[----:B------:R-:W-:Y:S01]  /*0ac0*/  HADD2.F32 R0, -RZ, R8.H1_H1 ;  /* 0x30000008ff007230 */ /* 0x000fe20000004100 */
[----:B------:R-:W-:Y:S01]  /*0ad0*/  HSETP2.GEU.AND P4, PT, |R18|.H0_H0, 8.523464202880859375e-06, 8.523464202880859375e-06, PT ;  /* 0x008f008f12007434 */ /* 0x000fe20003f8ea00 */
[----:B------:R-:W-:Y:S01]  /*0ae0*/  HFMA2 R26, R26.H0_H0, 3.0517578125e-05, 3.0517578125e-05, R3.H0_H0 ;  /* 0x020002001a1a7831 */ /* 0x000fe20000040803 */
[C---:B------:R-:W-:Y:S01]  /*0af0*/  HSETP2.GEU.AND P1, PT, |R14|.reuse.H0_H0, 8.523464202880859375e-06, 8.523464202880859375e-06, PT ;  /* 0x008f008f0e007434 */ /* 0x040fe20003f2ea00 */
[--C-:B------:R-:W-:Y:S01]  /*0b00*/  HADD2.F32 R25, -RZ, R29.reuse.H1_H1 ;  /* 0x3000001dff197230 */ /* 0x100fe20000004100 */
[----:B------:R-:W-:Y:S01]  /*0b10*/  HSETP2.GT.AND P5, PT, |R14|.H0_H0, RZ.H0_H0, PT ;  /* 0x200000ff0e007234 */ /* 0x000fe20003fa4a00 */
[----:B------:R-:W1:Y:S01]  /*0b20*/  MUFU.EX2 R9, R9 ;  /* 0x0000000900097308 */ /* 0x000e620000000800 */
[----:B------:R-:W-:Y:S01]  /*0b30*/  HSETP2.GT.AND P0, PT, |R18|.H0_H0, RZ.H0_H0, PT ;  /* 0x200000ff12007234 */ /* 0x000fe20003f04a00 */
[----:B------:R-:W-:Y:S01]  /*0b40*/  FFMA R0, R0, 1.4426950216293334961, -RZ ;  /* 0x3fb8aa3b00007823 */ /* 0x000fe200000008ff */
[----:B------:R-:W-:Y:S01]  /*0b50*/  HADD2 R26, R26.H0_H0, 1, -1 ;  /* 0x3c00bc001a1a7430 */ /* 0x000fe20000000800 */
[----:B------:R-:W-:Y:S01]  /*0b60*/  PLOP3.LUT P5, PT, P1, P5, PT, 0xf2, 0x2f ;  /* 0x00000000002f781c */ /* 0x000fe20000fabe72 */
[----:B------:R-:W-:Y:S01]  /*0b70*/  HADD2.F32 R29, -RZ, R29.H0_H0 ;  /* 0x2000001dff1d7230 */ /* 0x000fe20000004100 */
[----:B------:R-:W-:-:S02]  /*0b80*/  PLOP3.LUT P4, PT, P4, P0, PT, 0xf2, 0x2f ;  /* 0x00000000002f781c */ /* 0x000fc40002781e72 */
[----:B------:R-:W2:Y:S01]  /*0b90*/  MUFU.EX2 R0, R0 ;  /* 0x0000000000007308 */ /* 0x000ea20000000800 */
[----:B------:R-:W-:-:S07]  /*0ba0*/  HSETP2.EQ.AND P0, P1, R8.H0_H0, -2.966796875, -2.615234375, PT ;  /* 0xc1efc13b08007434 */ /* 0x000fce0003902800 */
[----:B------:R-:W3:Y:S01]  /*0bb0*/  MUFU.RCP R3, R25 ;  /* 0x0000001900037308 */ /* 0x000ee20000001000 */
[----:B------:R-:W-:Y:S01]  /*0bc0*/  @!P5 FFMA R10, -R10, R19, R11 ;  /* 0x000000130a0ad223 */ /* 0x000fe2000000010b */
[----:B------:R-:W-:Y:S01]  /*0bd0*/  SEL R11, RZ, 0x3c00, !P0 ;  /* 0x00003c00ff0b7807 */ /* 0x000fe20004000000 */
[----:B------:R-:W-:Y:S01]  /*0be0*/  @!P4 FFMA R22, -R22, R13, R17 ;  /* 0x0000000d1616c223 */ /* 0x000fe20000000111 */
[C---:B------:R-:W-:Y:S01]  /*0bf0*/  HSETP2.EQ.AND P6, P0, R8.reuse.H0_H0, 0.0226898193359375, 0.007297515869140625, PT ;  /* 0x25cf1f7908007434 */ /* 0x040fe200038c2800 */
[----:B------:R-:W-:Y:S01]  /*0c00*/  @!P5 FFMA R16, R16, R10, R19 ;  /* 0x0000000a1010d223 */ /* 0x000fe20000000013 */
[----:B-1----:R-:W-:Y:S01]  /*0c10*/  F2FP.F16.F32.PACK_AB R10, RZ, R9 ;  /* 0x00000009ff0a723e */ /* 0x002fe200000000ff */
[--C-:B------:R-:W-:Y:S01]  /*0c20*/  HADD2.F32 R17, -RZ, R26.reuse.H1_H1 ;  /* 0x3000001aff117230 */ /* 0x100fe20000004100 */
[----:B------:R-:W-:Y:S01]  /*0c30*/  SEL R9, RZ, 0x3c00, !P1 ;  /* 0x00003c00ff097807 */ /* 0x000fe20004800000 */
[----:B------:R-:W-:Y:S01]  /*0c40*/  @!P4 FFMA R20, R20, R22, R13 ;  /* 0x000000161414c223 */ /* 0x000fe2000000000d */
[----:B------:R-:W-:Y:S01]  /*0c50*/  SEL R21, RZ, 0x3c00, !P6 ;  /* 0x00003c00ff157807 */ /* 0x000fe20007000000 */
[----:B------:R-:W1:Y:S01]  /*0c60*/  MUFU.RCP R19, R17 ;  /* 0x0000001100137308 */ /* 0x000e620000001000 */
[C---:B------:R-:W-:Y:S01]  /*0c70*/  HSETP2.EQ.AND P6, P1, R8.reuse.H1_H1, 0.0226898193359375, 0.007297515869140625, PT ;  /* 0x25cf1f7908007434 */ /* 0x040fe200039c2c00 */
[----:B------:R-:W-:Y:S01]  /*0c80*/  HADD2.F32 R26, -RZ, R26.H0_H0 ;  /* 0x2000001aff1a7230 */ /* 0x000fe20000004100 */
[----:B------:R-:W-:Y:S01]  /*0c90*/  SEL R13, RZ, 0x3c00, !P0 ;  /* 0x00003c00ff0d7807 */ /* 0x000fe20004000000 */
[----:B------:R-:W-:Y:S01]  /*0ca0*/  HFMA2 R10, R21.H0_H0, -0.0009765625, -0.0009765625, R10.H0_H0 ;  /* 0x94009400150a7831 */ /* 0x000fe2000004080a */
[----:B--2---:R-:W-:Y:S01]  /*0cb0*/  F2FP.F16.F32.PACK_AB R0, RZ, R0 ;  /* 0x00000000ff00723e */ /* 0x004fe200000000ff */
[----:B---3--:R-:W-:Y:S01]  /*0cc0*/  FMUL R22, R29, R3 ;  /* 0x000000031d167220 */ /* 0x008fe20000400000 */
[----:B------:R-:W-:Y:S01]  /*0cd0*/  SEL R21, RZ, 0x3c00, !P6 ;  /* 0x00003c00ff157807 */ /* 0x000fe20007000000 */
[----:B------:R-:W-:Y:S01]  /*0ce0*/  HFMA2 R10, R13.H0_H0, -0.0009765625, -0.0009765625, R10.H0_H0 ;  /* 0x940094000d0a7831 */ /* 0x000fe2000004080a */
[----:B------:R-:W-:-:S02]  /*0cf0*/  HSETP2.EQ.AND P0, P6, R8.H1_H1, -2.966796875, -2.615234375, PT ;  /* 0xc1efc13b08007434 */ /* 0x000fc40003e02c00 */
[----:B------:R-:W-:Y:S01]  /*0d00*/  SEL R13, RZ, 0x3c00, !P1 ;  /* 0x00003c00ff0d7807 */ /* 0x000fe20004800000 */
[----:B------:R-:W-:Y:S01]  /*0d10*/  HFMA2 R0, R21.H0_H0, -0.0009765625, -0.0009765625, R0.H0_H0 ;  /* 0x9400940015007831 */ /* 0x000fe20000040800 */
[----:B------:R-:W-:Y:S01]  /*0d20*/  F2FP.F16.F32.PACK_AB R21, RZ, R22 ;  /* 0x00000016ff15723e */ /* 0x000fe200000000ff */
[----:B------:R-:W-:Y:S01]  /*0d30*/  HFMA2 R10, R11.H0_H0, 6.103515625e-05, 6.103515625e-05, R10.H0_H0 ;  /* 0x040004000b0a7831 */ /* 0x000fe2000004080a */
[----:B------:R-:W-:Y:S01]  /*0d40*/  SEL R11, RZ, 0x3c00, !P0 ;  /* 0x00003c00ff0b7807 */ /* 0x000fe20004000000 */
[----:B------:R-:W-:Y:S01]  /*0d50*/  HFMA2 R13, R13.H0_H0, -0.0009765625, -0.0009765625, R0.H0_H0 ;  /* 0x940094000d0d7831 */ /* 0x000fe20000040800 */
[----:B------:R-:W-:Y:S01]  /*0d60*/  SEL R8, RZ, 0x3c00, !P6 ;  /* 0x00003c00ff087807 */ /* 0x000fe20007000000 */
[----:B------:R-:W-:Y:S02]  /*0d70*/  HFMA2 R0, R9.H0_H0, 3.0517578125e-05, 3.0517578125e-05, R10.H0_H0 ;  /* 0x0200020009007831 */ /* 0x000fe4000004080a */
[----:B-1----:R-:W-:Y:S01]  /*0d80*/  FMUL R24, R26, R19 ;  /* 0x000000131a187220 */ /* 0x002fe20000400000 */
[----:B------:R-:W-:Y:S01]  /*0d90*/  HFMA2 R11, R11.H0_H0, 6.103515625e-05, 6.103515625e-05, R13.H0_H0 ;  /* 0x040004000b0b7831 */ /* 0x000fe2000004080d */
[C---:B------:R-:W-:Y:S01]  /*0da0*/  HSETP2.GEU.AND P6, PT, |R21|.reuse.H0_H0, 8.523464202880859375e-06, 8.523464202880859375e-06, PT ;  /* 0x008f008f15007434 */ /* 0x040fe20003fcea00 */
[----:B------:R-:W-:Y:S01]  /*0db0*/  HADD2 R0, R0.H0_H0, 1, -1 ;  /* 0x3c00bc0000007430 */ /* 0x000fe20000000800 */
[----:B------:R-:W-:Y:S01]  /*0dc0*/  HSETP2.GT.AND P1, PT, |R21|.H0_H0, RZ.H0_H0, PT ;  /* 0x200000ff15007234 */ /* 0x000fe20003f24a00 */
[----:B------:R-:W-:Y:S01]  /*0dd0*/  HFMA2 R8, R8.H0_H0, 3.0517578125e-05, 3.0517578125e-05, R11.H0_H0 ;  /* 0x0200020008087831 */ /* 0x000fe2000004080b */
[----:B------:R-:W-:-:S02]  /*0de0*/  F2FP.F16.F32.PACK_AB R23, RZ, R24 ;  /* 0x00000018ff17723e */ /* 0x000fc400000000ff */
[--C-:B------:R-:W-:Y:S02]  /*0df0*/  HADD2.F32 R11, -RZ, R0.reuse.H1_H1 ;  /* 0x30000000ff0b7230 */ /* 0x100fe40000004100 */
[----:B------:R-:W-:Y:S01]  /*0e00*/  HADD2 R13, R8.H0_H0, 1, -1 ;  /* 0x3c00bc00080d7430 */ /* 0x000fe20000000800 */
[----:B------:R-:W-:Y:S01]  /*0e10*/  PLOP3.LUT P1, PT, P6, P1, PT, 0xf2, 0x2f ;  /* 0x00000000002f781c */ /* 0x000fe20003723e72 */
[----:B------:R-:W-:Y:S01]  /*0e20*/  HADD2.F32 R0, -RZ, R0.H0_H0 ;  /* 0x20000000ff007230 */ /* 0x000fe20000004100 */
[----:B------:R-:W1:Y:S01]  /*0e30*/  MUFU.RCP R9, R11 ;  /* 0x0000000b00097308 */ /* 0x000e620000001000 */
[C---:B------:R-:W-:Y:S01]  /*0e40*/  HSETP2.GEU.AND P0, PT, |R23|.reuse.H0_H0, 8.523464202880859375e-06, 8.523464202880859375e-06, PT ;  /* 0x008f008f17007434 */ /* 0x040fe20003f0ea00 */
[--C-:B------:R-:W-:Y:S01]  /*0e50*/  HADD2.F32 R10, -RZ, R13.reuse.H1_H1 ;  /* 0x3000000dff0a7230 */ /* 0x100fe20000004100 */
[----:B------:R-:W-:Y:S01]  /*0e60*/  HSETP2.GT.AND P6, PT, |R23|.H0_H0, RZ.H0_H0, PT ;  /* 0x200000ff17007234 */ /* 0x000fe20003fc4a00 */
[----:B------:R-:W-:Y:S01]  /*0e70*/  HADD2.F32 R13, -RZ, R13.H0_H0 ;  /* 0x2000000dff0d7230 */ /* 0x000fe20000004100 */
[----:B------:R-:W-:-:S02]  /*0e80*/  @!P5 F2FP.F16.F32.PACK_AB R14, RZ, R16 ;  /* 0x00000010ff0ed23e */ /* 0x000fc400000000ff */
[----:B------:R-:W-:Y:S01]  /*0e90*/  @!P4 F2FP.F16.F32.PACK_AB R18, RZ, R20 ;  /* 0x00000014ff12c23e */ /* 0x000fe200000000ff */
[----:B------:R-:W2:Y:S01]  /*0ea0*/  MUFU.RCP R8, R10 ;  /* 0x0000000a00087308 */ /* 0x000ea20000001000 */
[----:B------:R-:W-:Y:S01]  /*0eb0*/  PLOP3.LUT P0, PT, P0, P6, PT, 0xf2, 0x2f ;  /* 0x00000000002f781c */ /* 0x000fe2000070de72 */
[----:B------:R-:W-:Y:S02]  /*0ec0*/  HMUL2 R20, R2, 0.5, 0.5 ;  /* 0x3800380002147832 */ /* 0x000fe40000000000 */
[----:B------:R-:W-:Y:S01]  /*0ed0*/  @!P1 FFMA R25, -R25, R22, R29 ;  /* 0x0000001619199223 */ /* 0x000fe2000000011d */
[----:B------:R-:W-:Y:S01]  /*0ee0*/  IADD3 R29, PT, PT, R5, 0x4, RZ ;  /* 0x00000004051d7810 */ /* 0x000fe20007ffe0ff */
[----:B------:R-:W-:Y:S02]  /*0ef0*/  HADD2 R14, R14.H0_H0, 1, 1 ;  /* 0x3c003c000e0e7430 */ /* 0x000fe40000000800 */
[----:B------:R-:W-:Y:S01]  /*0f00*/  @!P1 FFMA R25, R3, R25, R22 ;  /* 0x0000001903199223 */ /* 0x000fe20000000016 */
[----:B------:R-:W-:Y:S01]  /*0f10*/  IADD3 R3, PT, PT, R5, 0x6, RZ ;  /* 0x0000000605037810 */ /* 0x000fe20007ffe0ff */
[----:B-1----:R-:W-:Y:S01]  /*0f20*/  FMUL R12, R0, R9 ;  /* 0x00000009000c7220 */ /* 0x002fe20000400000 */
[----:B0-----:R-:W-:Y:S01]  /*0f30*/  ISETP.GE.AND P5, PT, R29, UR6, PT ;  /* 0x000000061d007c0c */ /* 0x001fe2000bfa6270 */
[----:B------:R-:W-:Y:S01]  /*0f40*/  HADD2 R18, R18.H0_H0, 1, 1 ;  /* 0x3c003c0012127430 */ /* 0x000fe20000000800 */
[----:B------:R-:W-:Y:S01]  /*0f50*/  @!P1 F2FP.F16.F32.PACK_AB R21, RZ, R25 ;  /* 0x00000019ff15923e */ /* 0x000fe200000000ff */
[----:B------:R-:W-:-:S02]  /*0f60*/  HMUL2 R27, R20.H0_H0, R27.H0_H0 ;  /* 0x2000001b141b7232 */ /* 0x000fc40000000800 */
[----:B------:R-:W-:Y:S01]  /*0f70*/  @!P0 FFMA R26, -R17, R24, R26 ;  /* 0x00000018111a8223 */ /* 0x000fe2000000011a */
[----:B------:R-:W-:Y:S01]  /*0f80*/  F2FP.F16.F32.PACK_AB R16, RZ, R12 ;  /* 0x0000000cff10723e */ /* 0x000fe200000000ff */
[----:B------:R-:W-:Y:S01]  /*0f90*/  HMUL2 R14, R4.H0_H0, R14.H0_H0 ;  /* 0x2000000e040e7232 */ /* 0x000fe20000000800 */
[----:B------:R-:W-:Y:S01]  /*0fa0*/  IADD3 R17, PT, PT, R5, 0x2, RZ ;  /* 0x0000000205117810 */ /* 0x000fe20007ffe0ff */
[----:B--2---:R-:W-:Y:S01]  /*0fb0*/  FMUL R15, R13, R8 ;  /* 0x000000080d0f7220 */ /* 0x004fe20000400000 */
[----:B------:R-:W-:Y:S01]  /*0fc0*/  ISETP.GE.AND P1, PT, R3, UR6, PT ;  /* 0x0000000603007c0c */ /* 0x000fe2000bf26270 */
[----:B------:R-:W-:Y:S01]  /*0fd0*/  @!P0 FFMA R26, R19, R26, R24 ;  /* 0x0000001a131a8223 */ /* 0x000fe20000000018 */
[----:B------:R-:W-:Y:S01]  /*0fe0*/  ISETP.GE.AND P6, PT, R17, UR6, PT ;  /* 0x0000000611007c0c */ /* 0x000fe2000bfc6270 */
[----:B------:R-:W0:Y:S01]  /*0ff0*/  LDC.64 R2, c[0x0][0x388] ;  /* 0x0000e200ff027b82 */ /* 0x000e220000000a00 */
[C---:B------:R-:W-:Y:S01]  /*1000*/  HSETP2.GEU.AND P2, PT, |R16|.reuse.H0_H0, 8.523464202880859375e-06, 8.523464202880859375e-06, PT ;  /* 0x008f008f10007434 */ /* 0x040fe20003f4ea00 */
[----:B------:R-:W-:Y:S01]  /*1010*/  HADD2 R21, R21.H0_H0, 1, 1 ;  /* 0x3c003c0015157430 */ /* 0x000fe20000000800 */
[----:B------:R-:W-:Y:S01]  /*1020*/  HSETP2.GT.AND P3, PT, |R16|.H0_H0, RZ.H0_H0, PT ;  /* 0x200000ff10007234 */ /* 0x000fe20003f64a00 */
[----:B------:R-:W-:Y:S01]  /*1030*/  HMUL2 R19, R20.H1_H1, R28.H0_H0 ;  /* 0x2000001c14137232 */ /* 0x000fe20000000c00 */
[----:B------:R-:W-:Y:S01]  /*1040*/  F2FP.F16.F32.PACK_AB R17, RZ, R15 ;  /* 0x0000000fff11723e */ /* 0x000fe200000000ff */
[----:B------:R-:W-:Y:S01]  /*1050*/  HMUL2 R21, R6.H0_H0, R21.H0_H0 ;  /* 0x2000001506157232 */ /* 0x000fe20000000800 */
[----:B------:R-:W-:Y:S01]  /*1060*/  @!P0 F2FP.F16.F32.PACK_AB R23, RZ, R26 ;  /* 0x0000001aff17823e */ /* 0x000fe200000000ff */
[----:B------:R-:W-:Y:S01]  /*1070*/  HMUL2 R18, R4.H1_H1, R18.H0_H0 ;  /* 0x2000001204127232 */ /* 0x000fe20000000c00 */
[----:B------:R-:W-:-:S02]  /*1080*/  PLOP3.LUT P2, PT, P2, P3, PT, 0xf2, 0x2f ;  /* 0x00000000002f781c */ /* 0x000fc40001747e72 */
[----:B------:R-:W-:Y:S01]  /*1090*/  HSETP2.GEU.AND P4, PT, |R17|.H0_H0, 8.523464202880859375e-06, 8.523464202880859375e-06, PT ;  /* 0x008f008f11007434 */ /* 0x000fe20003f8ea00 */
[----:B------:R-:W-:Y:S01]  /*10a0*/  HADD2 R23, R23.H0_H0, 1, 1 ;  /* 0x3c003c0017177430 */ /* 0x000fe20000000800 */
[----:B------:R-:W-:Y:S02]  /*10b0*/  HSETP2.GT.AND P3, PT, |R17|.H0_H0, RZ.H0_H0, PT ;  /* 0x200000ff11007234 */ /* 0x000fe40003f64a00 */
[----:B------:R-:W-:Y:S01]  /*10c0*/  ISETP.GE.AND P0, PT, R5, UR6, PT ;  /* 0x0000000605007c0c */ /* 0x000fe2000bf06270 */
[----:B------:R-:W-:Y:S01]  /*10d0*/  HMUL2 R23, R6.H1_H1, R23.H0_H0 ;  /* 0x2000001706177232 */ /* 0x000fe20000000c00 */
[----:B------:R-:W-:Y:S02]  /*10e0*/  @!P6 PRMT R27, R27, 0x5410, R19 ;  /* 0x000054101b1be816 */ /* 0x000fe40000000013 */
[----:B------:R-:W-:-:S03]  /*10f0*/  PLOP3.LUT P4, PT, P4, P3, PT, 0xf2, 0x2f ;  /* 0x00000000002f781c */ /* 0x000fc60002787e72 */
[----:B------:R-:W-:Y:S01]  /*1100*/  @!P2 FFMA R0, -R11, R12, R0 ;  /* 0x0000000c0b00a223 */ /* 0x000fe20000000100 */
[----:B0-----:R-:W-:-:S04]  /*1110*/  IMAD.WIDE R2, R5, 0x2, R2 ;  /* 0x0000000205027825 */ /* 0x001fc800078e0202 */
[----:B------:R-:W-:Y:S01]  /*1120*/  @!P2 FFMA R0, R9, R0, R12 ;  /* 0x000000000900a223 */ /* 0x000fe2000000000c */
[----:B------:R-:W-:Y:S01]  /*1130*/  @!P0 PRMT R5, R21, 0x5410, R23 ;  /* 0x0000541015058816 */ /* 0x000fe20000000017 */
[----:B------:R-:W-:Y:S03]  /*1140*/  @!P6 STG.E desc[UR4][R2.64+0x4], R27 ;  /* 0x0000041b0200e986 */ /* 0x000fe6000c101904 */
[----:B------:R-:W-:Y:S01]  /*1150*/  @!P2 F2FP.F16.F32.PACK_AB R16, RZ, R0 ;  /* 0x00000000ff10a23e */ /* 0x000fe200000000ff */
[----:B------:R-:W-:Y:S01]  /*1160*/  @!P4 FFMA R10, -R10, R15, R13 ;  /* 0x0000000f0a0ac223 */ /* 0x000fe2000000010d */
[----:B------:R0:W-:Y:S03]  /*1170*/  @!P0 STG.E desc[UR4][R2.64], R5 ;  /* 0x0000000502008986 */ /* 0x0001e6000c101904 */
[----:B------:R-:W-:Y:S01]  /*1180*/  @!P4 FFMA R10, R8, R10, R15 ;  /* 0x0000000a080ac223 */ /* 0x000fe2000000000f */
[----:B------:R-:W-:-:S04]  /*1190*/  HADD2 R16, R16.H0_H0, 1, 1 ;  /* 0x3c003c0010107430 */ /* 0x000fc80000000800 */
[----:B------:R-:W-:Y:S01]  /*11a0*/  @!P4 F2FP.F16.F32.PACK_AB R17, RZ, R10 ;  /* 0x0000000aff11c23e */ /* 0x000fe200000000ff */
[----:B------:R-:W-:Y:S01]  /*11b0*/  HMUL2 R16, R7.H0_H0, R16.H0_H0 ;  /* 0x2000001007107232 */ /* 0x000fe20000000800 */
[----:B0-----:R-:W-:-:S03]  /*11c0*/  @!P5 PRMT R5, R14, 0x5410, R18 ;  /* 0x000054100e05d816 */ /* 0x001fc60000000012 */
[----:B------:R-:W-:Y:S02]  /*11d0*/  HADD2 R17, R17.H0_H0, 1, 1 ;  /* 0x3c003c0011117430 */ /* 0x000fe40000000800 */
[----:B------:R0:W-:Y:S02]  /*11e0*/  @!P5 STG.E desc[UR4][R2.64+0x8], R5 ;  /* 0x000008050200d986 */ /* 0x0001e4000c101904 */
[----:B------:R-:W-:Y:S01]  /*11f0*/  HMUL2 R8, R7.H1_H1, R17.H0_H0 ;  /* 0x2000001107087232 */ /* 0x000fe20000000c00 */
[----:B------:R-:W-:Y:S06]  /*1200*/  @P1 EXIT ;  /* 0x000000000000194d */ /* 0x000fec0003800000 */
[----:B0-----:R-:W-:-:S05]  /*1210*/  PRMT R5, R16, 0x5410, R8 ;  /* 0x0000541010057816 */ /* 0x001fca0000000008 */
[----:B------:R-:W-:Y:S01]  /*1220*/  STG.E desc[UR4][R2.64+0xc], R5 ;  /* 0x00000c0502007986 */ /* 0x000fe2000c101904 */
[----:B------:R-:W-:Y:S05]  /*1230*/  EXIT ;  /* 0x000000000000794d */ /* 0x000fea0003800000 */
.L_x_1:
        /* <DEDUP_REMOVED lines=12> */
.L_x_22:


//--------------------- .text._Z18gelu_fp16x2_kernelP6__halfS0_i --------------------------
	.section	.text._Z18gelu_fp16x2_kernelP6__halfS0_i,"ax",@progbits
	.align	128
        .global         _Z18gelu_fp16x2_kernelP6__halfS0_i
        .type           _Z18gelu_fp16x2_kernelP6__halfS0_i,@function
        .size           _Z18gelu_fp16x2_kernelP6__halfS0_i,(.L_x_23 - _Z18gelu_fp16x2_kernelP6__halfS0_i)
        .other          _Z18gelu_fp16x2_kernelP6__halfS0_i,@"STO_CUDA_ENTRY STV_DEFAULT"
_Z18gelu_fp16x2_kernelP6__halfS0_i:
.text._Z18gelu_fp16x2_kernelP6__halfS0_i:
[----:B------:R-:W-:Y:S01]  /*0000*/  LDC R1, c[0x0][0x37c] ;  /* 0x0000df00ff017b82 */ /* 0x000fe20000000800 */
[----:B------:R-:W0:Y:S07]  /*0010*/  S2R R0, SR_TID.X ;  /* 0x0000000000007919 */ /* 0x000e2e0000002100 */
[----:B------:R-:W0:Y:S01]  /*0020*/  S2UR UR4, SR_CTAID.X ;  /* 0x00000000000479c3 */ /* 0x000e220000002500 */
[----:B------:R-:W1:Y:S07]  /*0030*/  LDCU UR5, c[0x0][0x390] ;  /* 0x00007200ff0577ac */ /* 0x000e6e0008000800 */
[----:B------:R-:W0:Y:S02]  /*0040*/  LDC R3, c[0x0][0x360] ;  /* 0x0000d800ff037b82 */ /* 0x000e240000000800 */
[----:B0-----:R-:W-:-:S05]  /*0050*/  IMAD R3, R3, UR4, R0 ;  /* 0x0000000403037c24 */ /* 0x001fca000f8e0200 */
[----:B-1----:R-:W-:-:S13]  /*0060*/  ISETP.GE.AND P0, PT, R3, UR5, PT ;  /* 0x0000000503007c0c */ /* 0x002fda000bf06270 */
[----:B------:R-:W-:Y:S05]  /*0070*/  @P0 EXIT ;  /* 0x000000000000094d */ /* 0x000fea0003800000 */
[----:B------:R-:W0:Y:S01]  /*0080*/  LDC.64 R6, c[0x0][0x380] ;  /* 0x0000e000ff067b82 */ /* 0x000e220000000a00 */
[----:B------:R-:W1:Y:S01]  /*0090*/  LDCU.64 UR4, c[0x0][0x358] ;  /* 0x00006b00ff0477ac */ /* 0x000e620008000a00 */
[----:B0-----:R-:W-:-:S06]  /*00a0*/  IMAD.WIDE R6, R3, 0x2, R6 ;  /* 0x0000000203067825 */ /* 0x001fcc00078e0206 */
[----:B-1----:R-:W2:Y:S01]  /*00b0*/  LDG.E R6, desc[UR4][R6.64] ;  /* 0x0000000406067981 */ /* 0x002ea2000c1e1900 */
[----:B------:R-:W-:-:S04]  /*00c0*/  HFMA2 R0, -RZ, RZ, 0, 1.4140625 ;  /* 0x00003da8ff007431 */ /* 0x000fc800000001ff */
[----:B------:R-:W-:-:S04]  /*00d0*/  HMUL2 R0, R0.H0_H0, 1.1279296875, 1.1279296875 ;  /* 0x3c833c8300007832 */ /* 0x000fc80000000800 */
[----:B------:R-:W-:Y:S01]  /*00e0*/  HMUL2 R0, R0.H0_H0, 0.5, 0.5 ;  /* 0x3800380000007832 */ /* 0x000fe20000000800 */
[----:B--2---:R-:W-:-:S04]  /*00f0*/  HMNMX2 R4, R6, -9.703125, -9.703125, !PT ;  /* 0xc8dac8da06047840 */ /* 0x004fc80007800000 */
[----:B------:R-:W-:-:S05]  /*0100*/  HMNMX2 R4, R4, 11.09375, 11.09375, PT ;  /* 0x498c498c04047840 */ /* 0x000fca0003800000 */
[----:B------:R-:W-:-:S04]  /*0110*/  HMUL2 R2, R4, R4 ;  /* 0x0000000404027232 */ /* 0x000fc80000000000 */
[----:B------:R-:W-:-:S04]  /*0120*/  HFMA2 R2, R2, R4, -RZ ;  /* 0x0000000402027231 */ /* 0x000fc800001000ff */
[----:B------:R-:W-:Y:S02]  /*0130*/  HFMA2 R2, R2, 0.044708251953125, 0.044708251953125, R4 ;  /* 0x29b929b902027831 */ /* 0x000fe40000000004 */
[----:B------:R-:W-:Y:S02]  /*0140*/  HMUL2 R4, R4, 0.5, 0.5 ;  /* 0x3800380004047832 */ /* 0x000fe40000000000 */
[----:B------:R-:W-:-:S04]  /*0150*/  HMUL2 R0, R0.H0_H0, R2 ;  /* 0x0000000200007232 */ /* 0x000fc80000000800 */
[----:B------:R-:W-:-:S05]  /*0160*/  HFMA2 R5, R0, 2, 2, -RZ ;  /* 0x4000400000057831 */ /* 0x000fca00001000ff */
[--C-:B------:R-:W-:Y:S01]  /*0170*/  HADD2.F32 R0, -RZ, R5.reuse.H0_H0 ;  /* 0x20000005ff007230 */ /* 0x100fe20000004100 */
[C---:B------:R-:W-:Y:S01]  /*0180*/  HSETP2.EQ.AND P2, P1, R5.reuse.H0_H0, 0.0226898193359375, 0.007297515869140625, PT ;  /* 0x25cf1f7905007434 */ /* 0x040fe20003942800 */
[----:B------:R-:W-:Y:S01]  /*0190*/  HADD2.F32 R2, -RZ, R5.H1_H1 ;  /* 0x30000005ff027230 */ /* 0x000fe20000004100 */
[C---:B------:R-:W-:Y:S02]  /*01a0*/  HSETP2.EQ.AND P4, P0, R5.reuse.H1_H1, 0.0226898193359375, 0.007297515869140625, PT ;  /* 0x25cf1f7905007434 */ /* 0x040fe40003882c00 */
[----:B------:R-:W-:Y:S01]  /*01b0*/  FFMA R0, R0, 1.4426950216293334961, -RZ ;  /* 0x3fb8aa3b00007823 */ /* 0x000fe200000008ff */
[----:B------:R-:W-:Y:S01]  /*01c0*/  SEL R7, RZ, 0x3c00, !P2 ;  /* 0x00003c00ff077807 */ /* 0x000fe20005000000 */
[----:B------:R-:W-:Y:S01]  /*01d0*/  FFMA R6, R2, 1.4426950216293334961, -RZ ;  /* 0x3fb8aa3b02067823 */ /* 0x000fe200000008ff */
[----:B------:R-:W-:Y:S02]  /*01e0*/  SEL R9, RZ, 0x3c00, !P4 ;  /* 0x00003c00ff097807 */ /* 0x000fe40006000000 */
[C---:B------:R-:W-:Y:S01]  /*01f0*/  HSETP2.EQ.AND P3, P2, R5.reuse.H0_H0, -2.966796875, -2.615234375, PT ;  /* 0xc1efc13b05007434 */ /* 0x040fe20003a62800 */
[----:B------:R-:W0:Y:S01]  /*0200*/  MUFU.EX2 R0, R0 ;  /* 0x0000000000007308 */ /* 0x000e220000000800 */
[----:B------:R-:W-:-:S02]  /*0210*/  HSETP2.EQ.AND P4, P5, R5.H1_H1, -2.966796875, -2.615234375, PT ;  /* 0xc1efc13b05007434 */ /* 0x000fc40003d82c00 */
[----:B------:R-:W-:Y:S02]  /*0220*/  SEL R5, RZ, 0x3c00, !P1 ;  /* 0x00003c00ff057807 */ /* 0x000fe40004800000 */
[----:B------:R-:W-:-:S03]  /*0230*/  SEL R11, RZ, 0x3c00, !P0 ;  /* 0x00003c00ff0b7807 */ /* 0x000fc60004000000 */
[----:B------:R-:W1:Y:S01]  /*0240*/  MUFU.EX2 R6, R6 ;  /* 0x0000000600067308 */ /* 0x000e620000000800 */
[----:B0-----:R-:W-:-:S05]  /*0250*/  F2FP.F16.F32.PACK_AB R2, RZ, R0 ;  /* 0x00000000ff02723e */ /* 0x001fca00000000ff */
[----:B------:R-:W-:Y:S01]  /*0260*/  HFMA2 R2, R7.H0_H0, -0.0009765625, -0.0009765625, R2.H0_H0 ;  /* 0x9400940007027831 */ /* 0x000fe20000040802 */
[----:B------:R-:W-:Y:S02]  /*0270*/  SEL R7, RZ, 0x3c00, !P3 ;  /* 0x00003c00ff077807 */ /* 0x000fe40005800000 */
[----:B-1----:R-:W-:Y:S01]  /*0280*/  F2FP.F16.F32.PACK_AB R8, RZ, R6 ;  /* 0x00000006ff08723e */ /* 0x002fe200000000ff */
[----:B------:R-:W-:Y:S01]  /*0290*/  HFMA2 R2, R5.H0_H0, -0.0009765625, -0.0009765625, R2.H0_H0 ;  /* 0x9400940005027831 */ /* 0x000fe20000040802 */
[----:B------:R-:W-:-:S03]  /*02a0*/  SEL R5, RZ, 0x3c00, !P2 ;  /* 0x00003c00ff057807 */ /* 0x000fc60005000000 */
[----:B------:R-:W-:Y:S01]  /*02b0*/  HFMA2 R8, R9.H0_H0, -0.0009765625, -0.0009765625, R8.H0_H0 ;  /* 0x9400940009087831 */ /* 0x000fe20000040808 */
[----:B------:R-:W-:Y:S01]  /*02c0*/  SEL R9, RZ, 0x3c00, !P4 ;  /* 0x00003c00ff097807 */ /* 0x000fe20006000000 */
[----:B------:R-:W-:Y:S01]  /*02d0*/  HFMA2 R2, R7.H0_H0, 6.103515625e-05, 6.103515625e-05, R2.H0_H0 ;  /* 0x0400040007027831 */ /* 0x000fe20000040802 */
[----:B------:R-:W-:Y:S01]  /*02e0*/  SEL R7, RZ, 0x3c00, !P5 ;  /* 0x00003c00ff077807 */ /* 0x000fe20006800000 */
[----:B------:R-:W-:Y:S02]  /*02f0*/  HFMA2 R8, R11.H0_H0, -0.0009765625, -0.0009765625, R8.H0_H0 ;  /* 0x940094000b087831 */ /* 0x000fe40000040808 */
[----:B------:R-:W-:Y:S02]  /*0300*/  HFMA2 R2, R5.H0_H0, 3.0517578125e-05, 3.0517578125e-05, R2.H0_H0 ;  /* 0x0200020005027831 */ /* 0x000fe40000040802 */
[----:B------:R-:W-:Y:S02]  /*0310*/  HFMA2 R8, R9.H0_H0, 6.103515625e-05, 6.103515625e-05, R8.H0_H0 ;  /* 0x0400040009087831 */ /* 0x000fe40000040808 */
[----:B------:R-:W-:-:S02]  /*0320*/  HADD2 R2, R2.H0_H0, 1, -1 ;  /* 0x3c00bc0002027430 */ /* 0x000fc40000000800 */
[----:B------:R-:W-:-:S03]  /*0330*/  HFMA2 R7, R7.H0_H0, 3.0517578125e-05, 3.0517578125e-05, R8.H0_H0 ;  /* 0x0200020007077831 */ /* 0x000fc60000040808 */
[--C-:B------:R-:W-:Y:S02]  /*0340*/  HADD2.F32 R5, -RZ, R2.reuse.H1_H1 ;  /* 0x30000002ff057230 */ /* 0x100fe40000004100 */
[----:B------:R-:W-:Y:S02]  /*0350*/  HADD2 R7, R7.H0_H0, 1, -1 ;  /* 0x3c00bc0007077430 */ /* 0x000fe40000000800 */
[----:B------:R-:W-:Y:S01]  /*0360*/  HADD2.F32 R2, -RZ, R2.H0_H0 ;  /* 0x20000002ff027230 */ /* 0x000fe20000004100 */
[----:B------:R-:W0:Y:S02]  /*0370*/  MUFU.RCP R9, R5 ;  /* 0x0000000500097308 */ /* 0x000e240000001000 */
[--C-:B------:R-:W-:Y:S02]  /*0380*/  HADD2.F32 R11, -RZ, R7.reuse.H1_H1 ;  /* 0x30000007ff0b7230 */ /* 0x100fe40000004100 */
[----:B------:R-:W-:Y:S02]  /*0390*/  HADD2.F32 R10, -RZ, R7.H0_H0 ;  /* 0x20000007ff0a7230 */ /* 0x000fe40000004100 */
[----:B------:R-:W1:Y:S02]  /*03a0*/  LDC.64 R6, c[0x0][0x388] ;  /* 0x0000e200ff067b82 */ /* 0x000e640000000a00 */
[----:B------:R-:W2:Y:S01]  /*03b0*/  MUFU.RCP R13, R11 ;  /* 0x0000000b000d7308 */ /* 0x000ea20000001000 */
[----:B0-----:R-:W-:-:S05]  /*03c0*/  FMUL R0, R2, R9 ;  /* 0x0000000902007220 */ /* 0x001fca0000400000 */
[----:B------:R-:W-:Y:S01]  /*03d0*/  F2FP.F16.F32.PACK_AB R8, RZ, R0 ;  /* 0x00000000ff08723e */ /* 0x000fe200000000ff */
[----:B--2---:R-:W-:-:S04]  /*03e0*/  FMUL R12, R10, R13 ;  /* 0x0000000d0a0c7220 */ /* 0x004fc80000400000 */
[C---:B------:R-:W-:Y:S02]  /*03f0*/  HSETP2.GEU.AND P2, PT, |R8|.reuse.H0_H0, 8.523464202880859375e-06, 8.523464202880859375e-06, PT ;  /* 0x008f008f08007434 */ /* 0x040fe40003f4ea00 */
[----:B------:R-:W-:Y:S01]  /*0400*/  HSETP2.GT.AND P0, PT, |R8|.H0_H0, RZ.H0_H0, PT ;  /* 0x200000ff08007234 */ /* 0x000fe20003f04a00 */
[----:B-1----:R-:W-:Y:S01]  /*0410*/  IMAD.WIDE R6, R3, 0x2, R6 ;  /* 0x0000000203067825 */ /* 0x002fe200078e0206 */
[----:B------:R-:W-:-:S03]  /*0420*/  F2FP.F16.F32.PACK_AB R14, RZ, R12 ;  /* 0x0000000cff0e723e */ /* 0x000fc600000000ff */
[----:B------:R-:W-:Y:S02]  /*0430*/  PLOP3.LUT P0, PT, P2, P0, PT, 0xf2, 0x2f ;  /* 0x00000000002f781c */ /* 0x000fe40001701e72 */
[C---:B------:R-:W-:Y:S02]  /*0440*/  HSETP2.GEU.AND P3, PT, |R14|.reuse.H0_H0, 8.523464202880859375e-06, 8.523464202880859375e-06, PT ;  /* 0x008f008f0e007434 */ /* 0x040fe40003f6ea00 */
[----:B------:R-:W-:-:S05]  /*0450*/  HSETP2.GT.AND P1, PT, |R14|.H0_H0, RZ.H0_H0, PT ;  /* 0x200000ff0e007234 */ /* 0x000fca0003f24a00 */
[----:B------:R-:W-:-:S04]  /*0460*/  PLOP3.LUT P1, PT, P3, P1, PT, 0xf2, 0x2f ;  /* 0x00000000002f781c */ /* 0x000fc80001f23e72 */
[----:B------:R-:W-:-:S04]  /*0470*/  @!P0 FFMA R2, -R5, R0, R2 ;  /* 0x0000000005028223 */ /* 0x000fc80000000102 */
[----:B------:R-:W-:-:S05]  /*0480*/  @!P0 FFMA R2, R9, R2, R0 ;  /* 0x0000000209028223 */ /* 0x000fca0000000000 */
[----:B------:R-:W-:Y:S01]  /*0490*/  @!P1 FFMA R10, -R11, R12, R10 ;  /* 0x0000000c0b0a9223 */ /* 0x000fe2000000010a */
[----:B------:R-:W-:-:S03]  /*04a0*/  @!P0 F2FP.F16.F32.PACK_AB R8, RZ, R2 ;  /* 0x00000002ff08823e */ /* 0x000fc600000000ff */
[----:B------:R-:W-:Y:S02]  /*04b0*/  @!P1 FFMA R10, R13, R10, R12 ;  /* 0x0000000a0d0a9223 */ /* 0x000fe4000000000c */
[----:B------:R-:W-:-:S03]  /*04c0*/  HADD2 R2, R8.H0_H0, 1, 1 ;  /* 0x3c003c0008027430 */ /* 0x000fc60000000800 */
[----:B------:R-:W-:Y:S01]  /*04d0*/  @!P1 F2FP.F16.F32.PACK_AB R14, RZ, R10 ;  /* 0x0000000aff0e923e */ /* 0x000fe200000000ff */
[----:B------:R-:W-:-:S04]  /*04e0*/  HMUL2 R2, R4.H0_H0, R2.H0_H0 ;  /* 0x2000000204027232 */ /* 0x000fc80000000800 */
[----:B------:R-:W-:-:S04]  /*04f0*/  HADD2 R14, R14.H0_H0, 1, 1 ;  /* 0x3c003c000e0e7430 */ /* 0x000fc80000000800 */
[----:B------:R-:W-:-:S05]  /*0500*/  HMUL2 R14, R4.H1_H1, R14.H0_H0 ;  /* 0x2000000e040e7232 */ /* 0x000fca0000000c00 */
[----:B------:R-:W-:-:S05]  /*0510*/  PRMT R3, R2, 0x5410, R14 ;  /* 0x0000541002037816 */ /* 0x000fca000000000e */
[----:B------:R-:W-:Y:S01]  /*0520*/  STG.E desc[UR4][R6.64], R3 ;  /* 0x0000000306007986 */ /* 0x000fe2000c101904 */
[----:B------:R-:W-:Y:S05]  /*0530*/  EXIT ;  /* 0x000000000000794d */ /* 0x000fea0003800000 */
.L_x_2:
        /* <DEDUP_REMOVED lines=12> */
.L_x_23:


//--------------------- .text._Z16gelu_fp16_kernelP6__halfS0_i --------------------------
	.section	.text._Z16gelu_fp16_kernelP6__halfS0_i,"ax",@progbits
	.align	128
        .global         _Z16gelu_fp16_kernelP6__halfS0_i
        .type           _Z16gelu_fp16_kernelP6__halfS0_i,@function
        .size           _Z16gelu_fp16_kernelP6__halfS0_i,(.L_x_24 - _Z16gelu_fp16_kernelP6__halfS0_i)
        .other          _Z16gelu_fp16_kernelP6__halfS0_i,@"STO_CUDA_ENTRY STV_DEFAULT"
_Z16gelu_fp16_kernelP6__halfS0_i:
.text._Z16gelu_fp16_kernelP6__halfS0_i:
        /* <DEDUP_REMOVED lines=11> */
[----:B-1----:R-:W2:Y:S01]  /*00b0*/  LDG.E.U16 R4, desc[UR4][R4.64] ;  /* 0x0000000404047981 */ /* 0x002ea2000c1e1500 */
[----:B------:R-:W-:Y:S01]  /*00c0*/  HFMA2 R3, -RZ, RZ, 0, 1.4140625 ;  /* 0x00003da8ff037431 */ /* 0x000fe200000001ff */
[----:B--2---:R-:W-:-:S04]  /*00d0*/  HMNMX2 R0, R4.H0_H0, -9.703125, -9.703125, !PT ;  /* 0xc8dac8da04007840 */ /* 0x004fc80007800800 */
[----:B------:R-:W-:-:S05]  /*00e0*/  HMNMX2 R0, R0.H0_H0, 11.09375, 11.09375, PT ;  /* 0x498c498c00007840 */ /* 0x000fca0003800800 */
[----:B------:R-:W-:-:S04]  /*00f0*/  PRMT R0, R0, 0x5410, R3 ;  /* 0x0000541000007816 */ /* 0x000fc80000000003 */
[----:B------:R-:W-:Y:S01]  /*0100*/  PRMT R4, R0, 0x5432, R0 ;  /* 0x0000543200047816 */ /* 0x000fe20000000000 */
[----:B------:R-:W-:-:S04]  /*0110*/  HMUL2 R3, R0.H0_H0, R0.H0_H0 ;  /* 0x2000000000037232 */ /* 0x000fc80000000800 */
[----:B------:R-:W-:Y:S02]  /*0120*/  HMUL2 R5, R3.H0_H0, R0.H0_H0 ;  /* 0x2000000003057232 */ /* 0x000fe40000000800 */
[----:B------:R-:W-:Y:S02]  /*0130*/  HFMA2 R3, R4, 0.5, 1.1279296875, -RZ ;  /* 0x38003c8304037831 */ /* 0x000fe400001000ff */
[----:B------:R-:W-:Y:S02]  /*0140*/  HFMA2 R5, R5.H0_H0, 0.044708251953125, 0.044708251953125, R0.H0_H0 ;  /* 0x29b929b905057831 */ /* 0x000fe40000040800 */
[----:B------:R-:W-:-:S04]  /*0150*/  HMUL2 R0, R3.H0_H0, 0.5, 0.5 ;  /* 0x3800380003007832 */ /* 0x000fc80000000800 */
[----:B------:R-:W-:-:S04]  /*0160*/  HMUL2 R0, R0.H0_H0, R5.H0_H0 ;  /* 0x2000000500007232 */ /* 0x000fc80000000800 */
[----:B------:R-:W-:-:S05]  /*0170*/  HMUL2 R4, R0.H0_H0, 2, 2 ;  /* 0x4000400000047832 */ /* 0x000fca0000000800 */
[----:B------:R-:W-:Y:S01]  /*0180*/  HADD2.F32 R0, -RZ, R4.H0_H0 ;  /* 0x20000004ff007230 */ /* 0x000fe20000004100 */
[----:B------:R-:W-:-:S04]  /*0190*/  HSETP2.EQ.AND P1, P0, R4.H0_H0, 0.0226898193359375, 0.007297515869140625, PT ;  /* 0x25cf1f7904007434 */ /* 0x000fc80003822800 */
[----:B------:R-:W-:Y:S01]  /*01a0*/  FFMA R0, R0, 1.4426950216293334961, -RZ ;  /* 0x3fb8aa3b00007823 */ /* 0x000fe200000008ff */
[----:B------:R-:W-:Y:S02]  /*01b0*/  SEL R6, RZ, 0x3c00, !P1 ;  /* 0x00003c00ff067807 */ /* 0x000fe40004800000 */
[----:B------:R-:W-:Y:S02]  /*01c0*/  HSETP2.EQ.AND P1, P2, R4.H0_H0, -2.966796875, -2.615234375, PT ;  /* 0xc1efc13b04007434 */ /* 0x000fe40003a22800 */
[----:B------:R-:W-:Y:S01]  /*01d0*/  SEL R4, RZ, 0x3c00, !P0 ;  /* 0x00003c00ff047807 */ /* 0x000fe20004000000 */
[----:B------:R-:W0:Y:S02]  /*01e0*/  MUFU.EX2 R0, R0 ;  /* 0x0000000000007308 */ /* 0x000e240000000800 */
[----:B------:R-:W-:Y:S02]  /*01f0*/  SEL R7, RZ, 0x3c00, !P1 ;  /* 0x00003c00ff077807 */ /* 0x000fe40004800000 */
[----:B0-----:R-:W-:-:S05]  /*0200*/  F2FP.F16.F32.PACK_AB R5, RZ, R0 ;  /* 0x00000000ff05723e */ /* 0x001fca00000000ff */
[----:B------:R-:W-:-:S04]  /*0210*/  HFMA2 R5, R6.H0_H0, -0.0009765625, -0.0009765625, R5.H0_H0 ;  /* 0x9400940006057831 */ /* 0x000fc80000040805 */
[----:B------:R-:W-:Y:S01]  /*0220*/  HFMA2 R4, R4.H0_H0, -0.0009765625, -0.0009765625, R5.H0_H0 ;  /* 0x9400940004047831 */ /* 0x000fe20000040805 */
[----:B------:R-:W-:-:S03]  /*0230*/  SEL R5, RZ, 0x3c00, !P2 ;  /* 0x00003c00ff057807 */ /* 0x000fc60005000000 */
[----:B------:R-:W-:-:S04]  /*0240*/  HFMA2 R4, R7.H0_H0, 6.103515625e-05, 6.103515625e-05, R4.H0_H0 ;  /* 0x0400040007047831 */ /* 0x000fc80000040804 */
[----:B------:R-:W-:-:S04]  /*0250*/  HFMA2 R4, R5.H0_H0, 3.0517578125e-05, 3.0517578125e-05, R4.H0_H0 ;  /* 0x0200020005047831 */ /* 0x000fc80000040804 */
[----:B------:R-:W-:-:S05]  /*0260*/  HADD2 R4, R4.H0_H0, 1, -1 ;  /* 0x3c00bc0004047430 */ /* 0x000fca0000000800 */
[--C-:B------:R-:W-:Y:S02]  /*0270*/  HADD2.F32 R7, -RZ, R4.reuse.H1_H1 ;  /* 0x30000004ff077230 */ /* 0x100fe40000004100 */
[----:B------:R-:W-:Y:S02]  /*0280*/  HADD2.F32 R0, -RZ, R4.H0_H0 ;  /* 0x20000004ff007230 */ /* 0x000fe40000004100 */
[----:B------:R-:W0:Y:S01]  /*0290*/  MUFU.RCP R9, R7 ;  /* 0x0000000700097308 */ /* 0x000e220000001000 */
[----:B------:R-:W1:Y:S02]  /*02a0*/  LDC.64 R4, c[0x0][0x388] ;  /* 0x0000e200ff047b82 */ /* 0x000e640000000a00 */
[----:B0-----:R-:W-:-:S05]  /*02b0*/  FMUL R6, R0, R9 ;  /* 0x0000000900067220 */ /* 0x001fca0000400000 */
[----:B------:R-:W-:-:S05]  /*02c0*/  F2FP.F16.F32.PACK_AB R8, RZ, R6 ;  /* 0x00000006ff08723e */ /* 0x000fca00000000ff */
[C---:B------:R-:W-:Y:S02]  /*02d0*/  HSETP2.GEU.AND P1, PT, |R8|.reuse.H0_H0, 8.523464202880859375e-06, 8.523464202880859375e-06, PT ;  /* 0x008f008f08007434 */ /* 0x040fe40003f2ea00 */
[----:B------:R-:W-:-:S05]  /*02e0*/  HSETP2.GT.AND P0, PT, |R8|.H0_H0, RZ.H0_H0, PT ;  /* 0x200000ff08007234 */ /* 0x000fca0003f04a00 */
[----:B------:R-:W-:-:S13]  /*02f0*/  PLOP3.LUT P0, PT, P1, P0, PT, 0xf2, 0x2f ;  /* 0x00000000002f781c */ /* 0x000fda0000f01e72 */
[----:B------:R-:W-:-:S04]  /*0300*/  @!P0 FFMA R0, -R7, R6, R0 ;  /* 0x0000000607008223 */ /* 0x000fc80000000100 */
[----:B------:R-:W-:-:S05]  /*0310*/  @!P0 FFMA R0, R9, R0, R6 ;  /* 0x0000000009008223 */ /* 0x000fca0000000006 */
[----:B------:R-:W-:-:S05]  /*0320*/  @!P0 F2FP.F16.F32.PACK_AB R8, RZ, R0 ;  /* 0x00000000ff08823e */ /* 0x000fca00000000ff */
[----:B------:R-:W-:-:S04]  /*0330*/  HADD2 R8, R8.H0_H0, 1, 1 ;  /* 0x3c003c0008087430 */ /* 0x000fc80000000800 */
[----:B------:R-:W-:Y:S02]  /*0340*/  HMUL2 R8, R3.H1_H1, R8.H0_H0 ;  /* 0x2000000803087232 */ /* 0x000fe40000000c00 */
[----:B-1----:R-:W-:-:S05]  /*0350*/  IMAD.WIDE R2, R2, 0x2, R4 ;  /* 0x0000000202027825 */ /* 0x002fca00078e0204 */
[----:B------:R-:W-:Y:S01]  /*0360*/  STG.E.U16 desc[UR4][R2.64], R8 ;  /* 0x0000000802007986 */ /* 0x000fe2000c101504 */
[----:B------:R-:W-:Y:S05]  /*0370*/  EXIT ;  /* 0x000000000000794d */ /* 0x000fea0003800000 */
.L_x_3:
        /* <DEDUP_REMOVED lines=16> */
.L_x_24:


//--------------------- .text._Z17gelu_f32x4_kernelPfS_i --------------------------
	.section	.text._Z17gelu_f32x4_kernelPfS_i,"ax",@progbits
	.align	128
        .global         _Z17gelu_f32x4_kernelPfS_i
        .type           _Z17gelu_f32x4_kernelPfS_i,@function
        .size           _Z17gelu_f32x4_kernelPfS_i,(.L_x_25 - _Z17gelu_f32x4_kernelPfS_i)
        .other          _Z17gelu_f32x4_kernelPfS_i,@"STO_CUDA_ENTRY STV_DEFAULT"
_Z17gelu_f32x4_kernelPfS_i:
.text._Z17gelu_f32x4_kernelPfS_i:
[----:B------:R-:W-:Y:S01]  /*0000*/  LDC R1, c[0x0][0x37c] ;  /* 0x0000df00ff017b82 */ /* 0x000fe20000000800 */
[----:B------:R-:W0:Y:S07]  /*0010*/  S2R R3, SR_TID.X ;  /* 0x0000000000037919 */ /* 0x000e2e0000002100 */
[----:B------:R-:W0:Y:S01]  /*0020*/  S2UR UR4, SR_CTAID.X ;  /* 0x00000000000479c3 */ /* 0x000e220000002500 */
[----:B------:R-:W1:Y:S07]  /*0030*/  LDCU UR5, c[0x0][0x390] ;  /* 0x00007200ff0577ac */ /* 0x000e6e0008000800 */
[----:B------:R-:W0:Y:S02]  /*0040*/  LDC R0, c[0x0][0x360] ;  /* 0x0000d800ff007b82 */ /* 0x000e240000000800 */
[----:B0-----:R-:W-:-:S04]  /*0050*/  IMAD R0, R0, UR4, R3 ;  /* 0x0000000400007c24 */ /* 0x001fc8000f8e0203 */
[----:B------:R-:W-:-:S05]  /*0060*/  IMAD.SHL.U32 R0, R0, 0x4, RZ ;  /* 0x0000000400007824 */ /* 0x000fca00078e00ff */
[----:B-1----:R-:W-:-:S13]  /*0070*/  ISETP.GE.AND P0, PT, R0, UR5, PT ;  /* 0x0000000500007c0c */ /* 0x002fda000bf06270 */
[----:B------:R-:W-:Y:S05]  /*0080*/  @P0 EXIT ;  /* 0x000000000000094d */ /* 0x000fea0003800000 */
[----:B------:R-:W0:Y:S01]  /*0090*/  LDC.64 R8, c[0x0][0x380] ;  /* 0x0000e000ff087b82 */ /* 0x000e220000000a00 */
[----:B------:R-:W1:Y:S01]  /*00a0*/  LDCU.64 UR4, c[0x0][0x358] ;  /* 0x00006b00ff0477ac */ /* 0x000e620008000a00 */
[----:B0-----:R-:W-:-:S06]  /*00b0*/  IMAD.WIDE R8, R0, 0x4, R8 ;  /* 0x0000000400087825 */ /* 0x001fcc00078e0208 */
[----:B-1----:R-:W2:Y:S01]  /*00c0*/  LDG.E.128 R8, desc[UR4][R8.64] ;  /* 0x0000000408087981 */ /* 0x002ea2000c1e1d00 */
[----:B------:R-:W-:Y:S01]  /*00d0*/  UMOV UR6, 0x33d43651 ;  /* 0x33d4365100067882 */ /* 0x000fe20000000000 */
[----:B------:R-:W-:Y:S01]  /*00e0*/  UMOV UR7, 0x3fe98845 ;  /* 0x3fe9884500077882 */ /* 0x000fe20000000000 */
[----:B------:R-:W-:Y:S01]  /*00f0*/  UMOV UR8, 0x24dd2f1a ;  /* 0x24dd2f1a00087882 */ /* 0x000fe20000000000 */
[----:B------:R-:W-:Y:S01]  /*0100*/  UMOV UR9, 0x3fe4f922 ;  /* 0x3fe4f92200097882 */ /* 0x000fe20000000000 */
[----:B------:R-:W-:Y:S01]  /*0110*/  BSSY.RECONVERGENT B0, `(.L_x_4) ;  /* 0x000006f000007945 */ /* 0x000fe20003800200 */
[----:B--2---:R-:W-:Y:S02]  /*0120*/  FMNMX R2, R8, -88.37625885009765625, !PT ;  /* 0xc2b0c0a508027809 */ /* 0x004fe40007800000 */
[----:B------:R-:W-:Y:S02]  /*0130*/  FMNMX R8, R9, -88.37625885009765625, !PT ;  /* 0xc2b0c0a509087809 */ /* 0x000fe40007800000 */
[----:B------:R-:W-:-:S02]  /*0140*/  FMNMX R12, R2, 88.37625885009765625, PT ;  /* 0x42b0c0a5020c7809 */ /* 0x000fc40003800000 */
[----:B------:R-:W-:Y:S02]  /*0150*/  FMNMX R2, R11, -88.37625885009765625, !PT ;  /* 0xc2b0c0a50b027809 */ /* 0x000fe40007800000 */
[----:B------:R-:W-:Y:S01]  /*0160*/  FMNMX R8, R8, 88.37625885009765625, PT ;  /* 0x42b0c0a508087809 */ /* 0x000fe20003800000 */
[----:B------:R-:W-:Y:S01]  /*0170*/  FMUL R3, R12, 0.044714998453855514526 ;  /* 0x3d3727130c037820 */ /* 0x000fe20000400000 */
[----:B------:R-:W-:Y:S01]  /*0180*/  FMNMX R2, R2, 88.37625885009765625, PT ;  /* 0x42b0c0a502027809 */ /* 0x000fe20003800000 */
[C---:B------:R-:W-:Y:S02]  /*0190*/  FMUL R9, R12.reuse, 0.5 ;  /* 0x3f0000000c097820 */ /* 0x040fe40000400000 */
[----:B------:R-:W-:-:S04]  /*01a0*/  FMUL R3, R12, R3 ;  /* 0x000000030c037220 */ /* 0x000fc80000400000 */
[----:B------:R-:W-:Y:S01]  /*01b0*/  FFMA R13, R12, R3, R12 ;  /* 0x000000030c0d7223 */ /* 0x000fe2000000000c */
[----:B------:R-:W-:-:S03]  /*01c0*/  FMNMX R3, R10, 88.37625885009765625, !PT ;  /* 0x42b0c0a50a037809 */ /* 0x000fc60007800000 */
[----:B------:R-:W0:Y:S01]  /*01d0*/  F2F.F64.F32 R4, R13 ;  /* 0x0000000d00047310 */ /* 0x000e220000201800 */
[----:B------:R-:W-:Y:S01]  /*01e0*/  FMNMX R3, R3, 88.37625885009765625, PT ;  /* 0x42b0c0a503037809 */ /* 0x000fe20003800000 */
[----:B0-----:R-:W-:-:S10]  /*01f0*/  DMUL R4, R4, UR6 ;  /* 0x0000000604047c28 */ /* 0x001fd40008000000 */
[----:B------:R-:W-:Y:S01]  /*0200*/  LOP3.LUT R7, R5, 0x7fffffff, RZ, 0xc0, !PT ;  /* 0x7fffffff05077812 */ /* 0x000fe200078ec0ff */
[----:B------:R-:W-:-:S06]  /*0210*/  IMAD.MOV.U32 R6, RZ, RZ, R4 ;  /* 0x000000ffff067224 */ /* 0x000fcc00078e0004 */
[----:B------:R-:W-:-:S14]  /*0220*/  DSETP.GE.AND P0, PT, R6, UR8, PT ;  /* 0x0000000806007e2a */ /* 0x000fdc000bf06000 */
[----:B------:R-:W-:Y:S05]  /*0230*/  @!P0 BRA `(.L_x_5) ;  /* 0x0000000000e48947 */ /* 0x000fea0003800000 */
[----:B------:R-:W-:Y:S01]  /*0240*/  DADD R12, R6, R6 ;  /* 0x00000000060c7229 */ /* 0x000fe20000000006 */
[----:B------:R-:W-:Y:S01]  /*0250*/  UMOV UR10, 0xfefa39ef ;  /* 0xfefa39ef000a7882 */ /* 0x000fe20000000000 */
[----:B------:R-:W-:Y:S01]  /*0260*/  UMOV UR11, 0x3fe62e42 ;  /* 0x3fe62e42000b7882 */ /* 0x000fe20000000000 */
[----:B------:R-:W-:Y:S01]  /*0270*/  MOV R14, 0xf89b6999 ;  /* 0xf89b6999000e7802 */ /* 0x000fe20000000f00 */
[----:B------:R-:W-:Y:S01]  /*0280*/  IMAD.MOV.U32 R15, RZ, RZ, 0x3e928a27 ;  /* 0x3e928a27ff0f7424 */ /* 0x000fe200078e00ff */
[----:B------:R-:W-:Y:S01]  /*0290*/  ISETP.GT.U32.AND P0, PT, R7, 0x40330fc1, PT ;  /* 0x40330fc10700780c */ /* 0x000fe20003f04070 */
[----:B------:R-:W0:Y:S02]  /*02a0*/  F2F.F32.F64 R4, R12 ;  /* 0x0000000c00047310 */ /* 0x000e240000301000 */
[----:B0-----:R-:W-:-:S06]  /*02b0*/  FMUL R4, R4, 1.4426950216293334961 ;  /* 0x3fb8aa3b04047820 */ /* 0x001fcc0000400000 */
[----:B------:R-:W0:Y:S08]  /*02c0*/  FRND R4, R4 ;  /* 0x0000000400047307 */ /* 0x000e300000201000 */
[----:B0-----:R0:W1:Y:S08]  /*02d0*/  F2F.F64.F32 R10, R4 ;  /* 0x00000004000a7310 */ /* 0x0010700000201800 */
[----:B0-----:R-:W0:Y:S01]  /*02e0*/  MUFU.EX2 R4, R4 ;  /* 0x0000000400047308 */ /* 0x001e220000000800 */
[----:B-1----:R-:W-:Y:S01]  /*02f0*/  DFMA R10, R10, -UR10, R12 ;  /* 0x8000000a0a0a7c2b */ /* 0x002fe2000800000c */
[----:B------:R-:W-:Y:S01]  /*0300*/  UMOV UR10, 0xa4741b81 ;  /* 0xa4741b81000a7882 */ /* 0x000fe20000000000 */
[----:B------:R-:W-:-:S06]  /*0310*/  UMOV UR11, 0x3e5ae904 ;  /* 0x3e5ae904000b7882 */ /* 0x000fcc0000000000 */
[C---:B------:R-:W-:Y:S01]  /*0320*/  DFMA R14, R10.reuse, UR10, R14 ;  /* 0x0000000a0a0e7c2b */ /* 0x040fe2000800000e */
[----:B------:R-:W-:Y:S01]  /*0330*/  UMOV UR10, 0x15ff7e07 ;  /* 0x15ff7e07000a7882 */ /* 0x000fe20000000000 */
[----:B------:R-:W-:Y:S01]  /*0340*/  UMOV UR11, 0x3ec71de7 ;  /* 0x3ec71de7000b7882 */ /* 0x000fe20000000000 */
[----:B0-----:R-:W0:Y:S05]  /*0350*/  F2F.F64.F32 R12, R4 ;  /* 0x00000004000c7310 */ /* 0x001e2a0000201800 */
[----:B------:R-:W-:Y:S01]  /*0360*/  DFMA R14, R10, R14, UR10 ;  /* 0x0000000a0a0e7e2b */ /* 0x000fe2000800000e */
[----:B------:R-:W-:Y:S01]  /*0370*/  UMOV UR10, 0x6b0ac45a ;  /* 0x6b0ac45a000a7882 */ /* 0x000fe20000000000 */
[----:B------:R-:W-:-:S06]  /*0380*/  UMOV UR11, 0x3efa019a ;  /* 0x3efa019a000b7882 */ /* 0x000fcc0000000000 */
[----:B------:R-:W-:Y:S01]  /*0390*/  DFMA R14, R10, R14, UR10 ;  /* 0x0000000a0a0e7e2b */ /* 0x000fe2000800000e */
[----:B------:R-:W-:Y:S01]  /*03a0*/  UMOV UR10, 0x17eed94f ;  /* 0x17eed94f000a7882 */ /* 0x000fe20000000000 */
[----:B------:R-:W-:Y:S01]  /*03b0*/  UMOV UR11, 0x3f2a01a0 ;  /* 0x3f2a01a0000b7882 */ /* 0x000fe20000000000 */
[----:B0-----:R-:W-:-:S05]  /*03c0*/  DADD R16, -R12, 1 ;  /* 0x3ff000000c107429 */ /* 0x001fca0000000100 */
[----:B------:R-:W-:Y:S01]  /*03d0*/  DFMA R14, R10, R14, UR10 ;  /* 0x0000000a0a0e7e2b */ /* 0x000fe2000800000e */
[----:B------:R-:W-:Y:S01]  /*03e0*/  UMOV UR10, 0x17f2a71b ;  /* 0x17f2a71b000a7882 */ /* 0x000fe20000000000 */
[----:B------:R-:W-:-:S06]  /*03f0*/  UMOV UR11, 0x3f56c16c ;  /* 0x3f56c16c000b7882 */ /* 0x000fcc0000000000 */
        /* <DEDUP_REMOVED lines=12> */
[----:B------:R-:W-:-:S08]  /*04c0*/  DFMA R14, R10, R14, UR10 ;  /* 0x0000000a0a0e7e2b */ /* 0x000fd0000800000e */
[----:B------:R-:W-:-:S08]  /*04d0*/  DMUL R14, R10, R14 ;  /* 0x0000000e0a0e7228 */ /* 0x000fd00000000000 */
[----:B------:R-:W-:Y:S01]  /*04e0*/  DFMA R14, R10, R14, R10 ;  /* 0x0000000e0a0e722b */ /* 0x000fe2000000000a */
[----:B------:R-:W-:-:S07]  /*04f0*/  IMAD.MOV.U32 R10, RZ, RZ, RZ ;  /* 0x000000ffff0a7224 */ /* 0x000fce00078e00ff */
[----:B------:R-:W-:-:S08]  /*0500*/  DFMA R14, -R14, R12, R16 ;  /* 0x0000000c0e0e722b */ /* 0x000fd00000000110 */
[----:B------:R-:W-:-:S06]  /*0510*/  DADD R14, -R14, 2 ;  /* 0x400000000e0e7429 */ /* 0x000fcc0000000100 */
[----:B------:R-:W0:Y:S02]  /*0520*/  MUFU.RCP64H R11, R15 ;  /* 0x0000000f000b7308 */ /* 0x000e240000001800 */
[----:B0-----:R-:W-:-:S08]  /*0530*/  DFMA R12, -R14, R10, 1 ;  /* 0x3ff000000e0c742b */ /* 0x001fd0000000010a */
[----:B------:R-:W-:-:S08]  /*0540*/  DFMA R12, R12, R12, R12 ;  /* 0x0000000c0c0c722b */ /* 0x000fd0000000000c */
[----:B------:R-:W-:Y:S01]  /*0550*/  DFMA R12, R10, R12, R10 ;  /* 0x0000000c0a0c722b */ /* 0x000fe2000000000a */
[----:B------:R-:W-:Y:S01]  /*0560*/  MOV R10, 0x0 ;  /* 0x00000000000a7802 */ /* 0x000fe20000000f00 */
[----:B------:R-:W-:-:S06]  /*0570*/  IMAD.MOV.U32 R11, RZ, RZ, 0x40000000 ;  /* 0x40000000ff0b7424 */ /* 0x000fcc00078e00ff */
[----:B------:R-:W-:-:S10]  /*0580*/  DFMA R12, R12, -R10, 1 ;  /* 0x3ff000000c0c742b */ /* 0x000fd4000000080a */
[----:B------:R-:W-:Y:S02]  /*0590*/  FSEL R7, R13, 1.875, !P0 ;  /* 0x3ff000000d077808 */ /* 0x000fe40004000000 */
[----:B------:R-:W-:Y:S02]  /*05a0*/  FSEL R4, R12, RZ, !P0 ;  /* 0x000000ff0c047208 */ /* 0x000fe40004000000 */
[----:B------:R-:W-:Y:S01]  /*05b0*/  LOP3.LUT R5, R7, 0x80000000, R5, 0xb8, !PT ;  /* 0x8000000007057812 */ /* 0x000fe200078eb805 */
[----:B------:R-:W-:Y:S06]  /*05c0*/  BRA `(.L_x_6) ;  /* 0x00000000008c7947 */ /* 0x000fec0003800000 */
.L_x_5:
[----:B------:R-:W-:Y:S01]  /*05d0*/  DMUL R6, R4, R4 ;  /* 0x0000000404067228 */ /* 0x000fe20000000000 */
[----:B------:R-:W-:Y:S01]  /*05e0*/  IMAD.MOV.U32 R10, RZ, RZ, 0x420afc3d ;  /* 0x420afc3dff0a7424 */ /* 0x000fe200078e00ff */
[----:B------:R-:W-:Y:S01]  /*05f0*/  MOV R11, 0x3f14359f ;  /* 0x3f14359f000b7802 */ /* 0x000fe20000000f00 */
[----:B------:R-:W-:Y:S01]  /*0600*/  UMOV UR10, 0xe2f5e964 ;  /* 0xe2f5e964000a7882 */ /* 0x000fe20000000000 */
[----:B------:R-:W-:-:S04]  /*0610*/  UMOV UR11, 0x3ef0bc46 ;  /* 0x3ef0bc46000b7882 */ /* 0x000fc80000000000 */
[----:B------:R-:W-:Y:S01]  /*0620*/  DFMA R10, R6, -UR10, R10 ;  /* 0x8000000a060a7c2b */ /* 0x000fe2000800000a */
[----:B------:R-:W-:Y:S01]  /*0630*/  UMOV UR10, 0x728c5d84 ;  /* 0x728c5d84000a7882 */ /* 0x000fe20000000000 */
[----:B------:R-:W-:-:S06]  /*0640*/  UMOV UR11, 0x3f2df9f0 ;  /* 0x3f2df9f0000b7882 */ /* 0x000fcc0000000000 */
[----:B------:R-:W-:Y:S01]  /*0650*/  DFMA R10, R6, R10, -UR10 ;  /* 0x8000000a060a7e2b */ /* 0x000fe2000800000a */
[----:B------:R-:W-:Y:S01]  /*0660*/  UMOV UR10, 0xcec4f033 ;  /* 0xcec4f033000a7882 */ /* 0x000fe20000000000 */
[----:B------:R-:W-:-:S06]  /*0670*/  UMOV UR11, 0x3f4337d1 ;  /* 0x3f4337d1000b7882 */ /* 0x000fcc0000000000 */
[----:B------:R-:W-:Y:S01]  /*0680*/  DFMA R10, R6, R10, UR10 ;  /* 0x0000000a060a7e2b */ /* 0x000fe2000800000a */
        /* <DEDUP_REMOVED lines=20> */
[----:B------:R-:W-:-:S08]  /*07d0*/  DFMA R10, R6, R10, -UR10 ;  /* 0x8000000a060a7e2b */ /* 0x000fd0000800000a */
[----:B------:R-:W-:-:S08]  /*07e0*/  DFMA R10, R6, R10, RZ ;  /* 0x0000000a060a722b */ /* 0x000fd000000000ff */
[----:B------:R-:W-:-:S11]  /*07f0*/  DFMA R4, R4, R10, R4 ;  /* 0x0000000a0404722b */ /* 0x000fd60000000004 */
.L_x_6:
[----:B------:R-:W-:Y:S05]  /*0800*/  BSYNC.RECONVERGENT B0 ;  /* 0x0000000000007941 */ /* 0x000fea0003800200 */
.L_x_4:
[C---:B------:R-:W-:Y:S01]  /*0810*/  FMUL R7, R8.reuse, 0.044714998453855514526 ;  /* 0x3d37271308077820 */ /* 0x040fe20000400000 */
[----:B------:R-:W0:Y:S01]  /*0820*/  F2F.F64.F32 R10, R9 ;  /* 0x00000009000a7310 */ /* 0x000e220000201800 */
[----:B------:R-:W-:Y:S01]  /*0830*/  DADD R4, R4, 1 ;  /* 0x3ff0000004047429 */ /* 0x000fe20000000000 */
[----:B------:R-:W-:Y:S01]  /*0840*/  BSSY.RECONVERGENT B0, `(.L_x_7) ;  /* 0x0000068000007945 */ /* 0x000fe20003800200 */
[----:B------:R-:W-:-:S04]  /*0850*/  FMUL R7, R8, R7 ;  /* 0x0000000708077220 */ /* 0x000fc80000400000 */
[C---:B------:R-:W-:Y:S01]  /*0860*/  FFMA R12, R8.reuse, R7, R8 ;  /* 0x00000007080c7223 */ /* 0x040fe20000000008 */
[----:B------:R-:W-:-:S03]  /*0870*/  FMUL R8, R8, 0.5 ;  /* 0x3f00000008087820 */ /* 0x000fc60000400000 */
[----:B------:R-:W1:Y:S01]  /*0880*/  F2F.F64.F32 R6, R12 ;  /* 0x0000000c00067310 */ /* 0x000e620000201800 */
[----:B0-----:R-:W-:-:S10]  /*0890*/  DMUL R4, R4, R10 ;  /* 0x0000000a04047228 */ /* 0x001fd40000000000 */
[----:B------:R0:W2:Y:S01]  /*08a0*/  F2F.F32.F64 R4, R4 ;  /* 0x0000000400047310 */ /* 0x0000a20000301000 */
[----:B-1----:R-:W-:-:S10]  /*08b0*/  DMUL R6, R6, UR6 ;  /* 0x0000000606067c28 */ /* 0x002fd40008000000 */
[----:B------:R-:W-:Y:S01]  /*08c0*/  LOP3.LUT R11, R7, 0x7fffffff, RZ, 0xc0, !PT ;  /* 0x7fffffff070b7812 */ /* 0x000fe200078ec0ff */
[----:B------:R-:W-:-:S06]  /*08d0*/  IMAD.MOV.U32 R10, RZ, RZ, R6 ;  /* 0x000000ffff0a7224 */ /* 0x000fcc00078e0006 */
[----:B------:R-:W-:-:S14]  /*08e0*/  DSETP.GE.AND P0, PT, R10, UR8, PT ;  /* 0x000000080a007e2a */ /* 0x000fdc000bf06000 */
[----:B0-2---:R-:W-:Y:S05]  /*08f0*/  @!P0 BRA `(.L_x_8) ;  /* 0x0000000000e48947 */ /* 0x005fea0003800000 */
        /* <DEDUP_REMOVED lines=43> */
[----:B------:R-:W-:-:S07]  /*0bb0*/  MOV R12, RZ ;  /* 0x000000ff000c7202 */ /* 0x000fce0000000f00 */
[----:B------:R-:W-:-:S08]  /*0bc0*/  DFMA R16, -R16, R14, R18 ;  /* 0x0000000e1010722b */ /* 0x000fd00000000112 */
[----:B------:R-:W-:-:S06]  /*0bd0*/  DADD R16, -R16, 2 ;  /* 0x4000000010107429 */ /* 0x000fcc0000000100 */
[----:B------:R-:W0:Y:S02]  /*0be0*/  MUFU.RCP64H R13, R17 ;  /* 0x00000011000d7308 */ /* 0x000e240000001800 */
[----:B0-----:R-:W-:-:S08]  /*0bf0*/  DFMA R14, -R16, R12, 1 ;  /* 0x3ff00000100e742b */ /* 0x001fd0000000010c */
[----:B------:R-:W-:-:S08]  /*0c00*/  DFMA R14, R14, R14, R14 ;  /* 0x0000000e0e0e722b */ /* 0x000fd0000000000e */
[----:B------:R-:W-:Y:S01]  /*0c10*/  DFMA R14, R12, R14, R12 ;  /* 0x0000000e0c0e722b */ /* 0x000fe2000000000c */
[----:B------:R-:W-:Y:S01]  /*0c20*/  IMAD.MOV.U32 R12, RZ, RZ, 0x0 ;  /* 0x00000000ff0c7424 */ /* 0x000fe200078e00ff */
[----:B------:R-:W-:-:S06]  /*0c30*/  MOV R13, 0x40000000 ;  /* 0x40000000000d7802 */ /* 0x000fcc0000000f00 */
[----:B------:R-:W-:-:S10]  /*0c40*/  DFMA R14, R14, -R12, 1 ;  /* 0x3ff000000e0e742b */ /* 0x000fd4000000080c */
[----:B------:R-:W-:Y:S02]  /*0c50*/  FSEL R5, R15, 1.875, !P0 ;  /* 0x3ff000000f057808 */ /* 0x000fe40004000000 */
[----:B------:R-:W-:Y:S02]  /*0c60*/  FSEL R6, R14, RZ, !P0 ;  /* 0x000000ff0e067208 */ /* 0x000fe40004000000 */
[----:B------:R-:W-:Y:S01]  /*0c70*/  LOP3.LUT R7, R5, 0x80000000, R7, 0xb8, !PT ;  /* 0x8000000005077812 */ /* 0x000fe200078eb807 */
[----:B------:R-:W-:Y:S06]  /*0c80*/  BRA `(.L_x_9) ;  /* 0x00000000008c7947 */ /* 0x000fec0003800000 */
.L_x_8:
        /* <DEDUP_REMOVED lines=35> */
.L_x_9:
[----:B------:R-:W-:Y:S05]  /*0ec0*/  BSYNC.RECONVERGENT B0 ;  /* 0x0000000000007941 */ /* 0x000fea0003800200 */
.L_x_7:
[C---:B------:R-:W-:Y:S01]  /*0ed0*/  FMUL R10, R3.reuse, 0.044714998453855514526 ;  /* 0x3d372713030a7820 */ /* 0x040fe20000400000 */
[----:B------:R-:W-:Y:S01]  /*0ee0*/  F2F.F64.F32 R8, R8 ;  /* 0x0000000800087310 */ /* 0x000fe20000201800 */
[----:B------:R-:W-:Y:S02]  /*0ef0*/  BSSY.RECONVERGENT B0, `(.L_x_10) ;  /* 0x0000069000007945 */ /* 0x000fe40003800200 */
[----:B------:R-:W-:-:S04]  /*0f00*/  FMUL R10, R3, R10 ;  /* 0x0000000a030a7220 */ /* 0x000fc80000400000 */
[C---:B------:R-:W-:Y:S01]  /*0f10*/  FFMA R14, R3.reuse, R10, R3 ;  /* 0x0000000a030e7223 */ /* 0x040fe20000000003 */
[----:B------:R-:W-:Y:S01]  /*0f20*/  DADD R10, R6, 1 ;  /* 0x3ff00000060a7429 */ /* 0x000fe20000000000 */
[----:B------:R-:W-:Y:S02]  /*0f30*/  FMUL R3, R3, 0.5 ;  /* 0x3f00000003037820 */ /* 0x000fe40000400000 */
[----:B------:R-:W0:Y:S02]  /*0f40*/  F2F.F64.F32 R12, R14 ;  /* 0x0000000e000c7310 */ /* 0x000e240000201800 */
[----:B0-----:R-:W-:-:S03]  /*0f50*/  DMUL R6, R12, UR6 ;  /* 0x000000060c067c28 */ /* 0x001fc60008000000 */
[----:B------:R-:W-:-:S06]  /*0f60*/  DMUL R12, R10, R8 ;  /* 0x000000080a0c7228 */ /* 0x000fcc0000000000 */
[----:B------:R0:W1:Y:S01]  /*0f70*/  F2F.F32.F64 R5, R12 ;  /* 0x0000000c00057310 */ /* 0x0000620000301000 */
[----:B------:R-:W-:Y:S01]  /*0f80*/  LOP3.LUT R11, R7, 0x7fffffff, RZ, 0xc0, !PT ;  /* 0x7fffffff070b7812 */ /* 0x000fe200078ec0ff */
[----:B------:R-:W-:-:S06]  /*0f90*/  IMAD.MOV.U32 R10, RZ, RZ, R6 ;  /* 0x000000ffff0a7224 */ /* 0x000fcc00078e0006 */
[----:B------:R-:W-:-:S14]  /*0fa0*/  DSETP.GE.AND P0, PT, R10, UR8, PT ;  /* 0x000000080a007e2a */ /* 0x000fdc000bf06000 */
[----:B01----:R-:W-:Y:S05]  /*0fb0*/  @!P0 BRA `(.L_x_11) ;  /* 0x0000000000e48947 */ /* 0x003fea0003800000 */
        /* <DEDUP_REMOVED lines=57> */
.L_x_11:
        /* <DEDUP_REMOVED lines=35> */
.L_x_12:
[----:B------:R-:W-:Y:S05]  /*1580*/  BSYNC.RECONVERGENT B0 ;  /* 0x0000000000007941 */ /* 0x000fea0003800200 */
.L_x_10:
        /* <DEDUP_REMOVED lines=72> */
.L_x_14:
        /* <DEDUP_REMOVED lines=35> */
.L_x_15:
[----:B------:R-:W-:Y:S05]  /*1c40*/  BSYNC.RECONVERGENT B0 ;  /* 0x0000000000007941 */ /* 0x000fea0003800200 */
.L_x_13:
[----:B------:R-:W0:Y:S01]  /*1c50*/  F2F.F64.F32 R2, R2 ;  /* 0x0000000200027310 */ /* 0x000e220000201800 */
[----:B------:R-:W-:Y:S01]  /*1c60*/  DADD R8, R8, 1 ;  /* 0x3ff0000008087429 */ /* 0x000fe20000000000 */
[----:B------:R-:W1:Y:S07]  /*1c70*/  LDC.64 R10, c[0x0][0x388] ;  /* 0x0000e200ff0a7b82 */ /* 0x000e6e0000000a00 */
[----:B0-----:R-:W-:-:S06]  /*1c80*/  DMUL R8, R8, R2 ;  /* 0x0000000208087228 */ /* 0x001fcc0000000000 */
[----:B------:R-:W0:Y:S01]  /*1c90*/  F2F.F32.F64 R7, R8 ;  /* 0x0000000800077310 */ /* 0x000e220000301000 */
[----:B-1----:R-:W-:-:S05]  /*1ca0*/  IMAD.WIDE R10, R0, 0x4, R10 ;  /* 0x00000004000a7825 */ /* 0x002fca00078e020a */
[----:B0-----:R-:W-:Y:S01]  /*1cb0*/  STG.E.128 desc[UR4][R10.64], R4 ;  /* 0x000000040a007986 */ /* 0x001fe2000c101d04 */
[----:B------:R-:W-:Y:S05]  /*1cc0*/  EXIT ;  /* 0x000000000000794d */ /* 0x000fea0003800000 */
.L_x_16:
        /* <DEDUP_REMOVED lines=11> */
.L_x_25:


//--------------------- .text._Z15gelu_f32_kernelPfS_i --------------------------
	.section	.text._Z15gelu_f32_kernelPfS_i,"ax",@progbits
	.align	128
        .global         _Z15gelu_f32_kernelPfS_i
        .type           _Z15gelu_f32_kernelPfS_i,@function
        .size           _Z15gelu_f32_kernelPfS_i,(.L_x_26 - _Z15gelu_f32_kernelPfS_i)
        .other          _Z15gelu_f32_kernelPfS_i,@"STO_CUDA_ENTRY STV_DEFAULT"
_Z15gelu_f32_kernelPfS_i:
.text._Z15gelu_f32_kernelPfS_i:
        /* <DEDUP_REMOVED lines=12> */
[----:B------:R-:W-:Y:S01]  /*00c0*/  UMOV UR6, 0x33d43651 ;  /* 0x33d4365100067882 */ /* 0x000fe20000000000 */
[----:B------:R-:W-:Y:S01]  /*00d0*/  UMOV UR7, 0x3fe98845 ;  /* 0x3fe9884500077882 */ /* 0x000fe20000000000 */
[----:B------:R-:W-:Y:S01]  /*00e0*/  BSSY.RECONVERGENT B0, `(.L_x_17) ;  /* 0x000006b000007945 */ /* 0x000fe20003800200 */
[----:B--2---:R-:W-:-:S04]  /*00f0*/  FMNMX R2, R4, -88.37625885009765625, !PT ;  /* 0xc2b0c0a504027809 */ /* 0x004fc80007800000 */
[----:B------:R-:W-:-:S05]  /*0100*/  FMNMX R8, R2, 88.37625885009765625, PT ;  /* 0x42b0c0a502087809 */ /* 0x000fca0003800000 */
[C---:B------:R-:W-:Y:S01]  /*0110*/  FMUL R3, R8.reuse, 0.044714998453855514526 ;  /* 0x3d37271308037820 */ /* 0x040fe20000400000 */
[----:B------:R-:W-:-:S03]  /*0120*/  FMUL R4, R8, 0.5 ;  /* 0x3f00000008047820 */ /* 0x000fc60000400000 */
[----:B------:R-:W-:-:S04]  /*0130*/  FMUL R3, R8, R3 ;  /* 0x0000000308037220 */ /* 0x000fc80000400000 */
[----:B------:R-:W-:-:S04]  /*0140*/  FFMA R9, R8, R3, R8 ;  /* 0x0000000308097223 */ /* 0x000fc80000000008 */
[----:B------:R-:W0:Y:S02]  /*0150*/  F2F.F64.F32 R2, R9 ;  /* 0x0000000900027310 */ /* 0x000e240000201800 */
[----:B0-----:R-:W-:Y:S01]  /*0160*/  DMUL R2, R2, UR6 ;  /* 0x0000000602027c28 */ /* 0x001fe20008000000 */
[----:B------:R-:W-:Y:S01]  /*0170*/  UMOV UR6, 0x24dd2f1a ;  /* 0x24dd2f1a00067882 */ /* 0x000fe20000000000 */
[----:B------:R-:W-:-:S08]  /*0180*/  UMOV UR7, 0x3fe4f922 ;  /* 0x3fe4f92200077882 */ /* 0x000fd00000000000 */
[----:B------:R-:W-:Y:S01]  /*0190*/  LOP3.LUT R7, R3, 0x7fffffff, RZ, 0xc0, !PT ;  /* 0x7fffffff03077812 */ /* 0x000fe200078ec0ff */
[----:B------:R-:W-:-:S06]  /*01a0*/  IMAD.MOV.U32 R6, RZ, RZ, R2 ;  /* 0x000000ffff067224 */ /* 0x000fcc00078e0002 */
[----:B------:R-:W-:-:S14]  /*01b0*/  DSETP.GE.AND P0, PT, R6, UR6, PT ;  /* 0x0000000606007e2a */ /* 0x000fdc000bf06000 */
[----:B------:R-:W-:Y:S05]  /*01c0*/  @!P0 BRA `(.L_x_18) ;  /* 0x0000000000e48947 */ /* 0x000fea0003800000 */
[----:B------:R-:W-:Y:S01]  /*01d0*/  DADD R10, R6, R6 ;  /* 0x00000000060a7229 */ /* 0x000fe20000000006 */
[----:B------:R-:W-:Y:S01]  /*01e0*/  UMOV UR6, 0xfefa39ef ;  /* 0xfefa39ef00067882 */ /* 0x000fe20000000000 */
[----:B------:R-:W-:Y:S01]  /*01f0*/  UMOV UR7, 0x3fe62e42 ;  /* 0x3fe62e4200077882 */ /* 0x000fe20000000000 */
[----:B------:R-:W-:Y:S01]  /*0200*/  IMAD.MOV.U32 R12, RZ, RZ, -0x7649667 ;  /* 0xf89b6999ff0c7424 */ /* 0x000fe200078e00ff */
[----:B------:R-:W-:Y:S02]  /*0210*/  MOV R13, 0x3e928a27 ;  /* 0x3e928a27000d7802 */ /* 0x000fe40000000f00 */
[----:B------:R-:W0:Y:S01]  /*0220*/  F2F.F32.F64 R2, R10 ;  /* 0x0000000a00027310 */ /* 0x000e220000301000 */
[----:B------:R-:W-:Y:S01]  /*0230*/  ISETP.GT.U32.AND P0, PT, R7, 0x40330fc1, PT ;  /* 0x40330fc10700780c */ /* 0x000fe20003f04070 */
        /* <DEDUP_REMOVED lines=50> */
.L_x_18:
[----:B------:R-:W-:Y:S01]  /*0560*/  DMUL R6, R2, R2 ;  /* 0x0000000202067228 */ /* 0x000fe20000000000 */
[----:B------:R-:W-:Y:S01]  /*0570*/  MOV R8, 0x420afc3d ;  /* 0x420afc3d00087802 */ /* 0x000fe20000000f00 */
[----:B------:R-:W-:Y:S01]  /*0580*/  UMOV UR6, 0xe2f5e964 ;  /* 0xe2f5e96400067882 */ /* 0x000fe20000000000 */
[----:B------:R-:W-:Y:S01]  /*0590*/  MOV R9, 0x3f14359f ;  /* 0x3f14359f00097802 */ /* 0x000fe20000000f00 */
[----:B------:R-:W-:-:S05]  /*05a0*/  UMOV UR7, 0x3ef0bc46 ;  /* 0x3ef0bc4600077882 */ /* 0x000fca0000000000 */
        /* <DEDUP_REMOVED lines=30> */
.L_x_19:
[----:B------:R-:W-:Y:S05]  /*0790*/  BSYNC.RECONVERGENT B0 ;  /* 0x0000000000007941 */ /* 0x000fea0003800200 */
.L_x_17:
[----:B------:R-:W0:Y:S01]  /*07a0*/  F2F.F64.F32 R4, R4 ;  /* 0x0000000400047310 */ /* 0x000e220000201800 */
[----:B------:R-:W-:Y:S01]  /*07b0*/  DADD R2, R2, 1 ;  /* 0x3ff0000002027429 */ /* 0x000fe20000000000 */
[----:B------:R-:W1:Y:S07]  /*07c0*/  LDC.64 R6, c[0x0][0x388] ;  /* 0x0000e200ff067b82 */ /* 0x000e6e0000000a00 */
[----:B0-----:R-:W-:-:S10]  /*07d0*/  DMUL R2, R2, R4 ;  /* 0x0000000402027228 */ /* 0x001fd40000000000 */
[----:B------:R-:W0:Y:S01]  /*07e0*/  F2F.F32.F64 R3, R2 ;  /* 0x0000000200037310 */ /* 0x000e220000301000 */
[----:B-1----:R-:W-:-:S05]  /*07f0*/  IMAD.WIDE R6, R0, 0x4, R6 ;  /* 0x0000000400067825 */ /* 0x002fca00078e0206 */
[----:B0-----:R-:W-:Y:S01]  /*0800*/  STG.E desc[UR4][R6.64], R3 ;  /* 0x0000000306007986 */ /* 0x001fe2000c101904 */
[----:B------:R-:W-:Y:S05]  /*0810*/  EXIT ;  /* 0x000000000000794d */ /* 0x000fea0003800000 */
.L_x_20:
        /* <DEDUP_REMOVED lines=14> */
.L_x_26:


//--------------------- .nv.shared.reserved.0     --------------------------
	.section	.nv.shared.reserved.0,"aw",@nobits
	.weak		__nv_reservedSMEM_offset_0_alias
	.size		__nv_reservedSMEM_offset_0_alias, 0, 64
	.other		__nv_reservedSMEM_offset_0_alias,@"STO_CUDA_RESERVED_SHARED STV_DEFAULT"
__nv_reservedSMEM_offset_0_alias:
	.zero		0
	.zero		64


//--------------------- .nv.constant0._Z23gelu_fp16x8_pack_kernelP6__halfS0_i --------------------------
	.section	.nv.constant0._Z23gelu_fp16x8_pack_kernelP6__halfS0_i,"a",@progbits
	.sectionflags	@""
	.align	4
.nv.constant0._Z23gelu_fp16x8_pack_kernelP6__halfS0_i:
	.zero		916


//--------------------- .nv.constant0._Z17gelu_f16x8_kernelP6__halfS0_i --------------------------
	.section	.nv.constant0._Z17gelu_f16x8_kernelP6__halfS0_i,"a",@progbits
	.sectionflags	@""
	.align	4
.nv.constant0._Z17gelu_f16x8_kernelP6__halfS0_i:
	.zero		916


//--------------------- .nv.constant0._Z18gelu_fp16x2_kernelP6__halfS0_i --------------------------
	.section	.nv.constant0._Z18gelu_fp16x2_kernelP6__halfS0_i,"a",@progbits
	.sectionflags	@""
	.align	4
.nv.constant0._Z18gelu_fp16x2_kernelP6__halfS0_i:
	.zero		916


//--------------------- .nv.constant0._Z16gelu_fp16_kernelP6__halfS0_i --------------------------
	.section	.nv.constant0._Z16gelu_fp16_kernelP6__halfS0_i,"a",@progbits
	.sectionflags	@""
	.align	4
.nv.constant0._Z16gelu_fp16_kernelP6__halfS0_i:
	.zero		916


//--------------------- .nv.constant0._Z17gelu_f32x4_kernelPfS_i --------------------------
	.section	.nv.constant0._Z17gelu_f32x4_kernelPfS_i,"a",@progbits
	.sectionflags	@""
	.align	4
.nv.constant0._Z17gelu_f32x4_kernelPfS_i:
	.zero		916


//--------------------- .nv.constant0._Z15gelu_f32_kernelPfS_i --------------------------
	.section	.nv.constant0._Z15gelu_f32_kernelPfS_i,"a",@progbits
	.sectionflags	@""
	.align	4
.nv.constant0._Z15gelu_f32_kernelPfS_i:
	.zero		916


//--------------------- SYMBOLS --------------------------

	.type		.nv.reservedSmem.offset0,@object
	.size		.nv.reservedSmem.offset0,0x4
